	.target	sm_100a

	.elftype	@"ET_EXEC"


//--------------------- .note.nv.tkinfo           --------------------------
	.section	.note.nv.tkinfo,"",@"SHT_NOTE"
	.sectionflags	@"SHF_NOTE_NV_TKINFO"
	.tkinfo
        /*0018*/ 	.word	0x00000002
        /*0030*/ 	.string	""
        /*0030*/ 	.string	"ptxas"
        /*0030*/ 	.string	"Cuda compilation tools, release 13.0, V13.0.88"
        /*0030*/ 	.string	"Build cuda_13.0.r13.0/compiler.36424714_0"
        /*0030*/ 	.string	"-arch sm_100a -m 64 "



//--------------------- .note.nv.cuinfo           --------------------------
	.section	.note.nv.cuinfo,"",@"SHT_NOTE"
	.sectionflags	@"SHF_NOTE_NV_CUINFO"
        /*0018*/ 	.short	0x0002
        /*001a*/ 	.short	0x0064
        /*001c*/ 	.short	0x0082
	.zero		2


//--------------------- .nv.info                  --------------------------
	.section	.nv.info,"",@"SHT_CUDA_INFO"
	.align	4


	//----- nvinfo : EIATTR_REGCOUNT
	.align		4
        /*0000*/ 	.byte	0x04, 0x2f
        /*0002*/ 	.short	(.L_19 - .L_18)
	.align		4
.L_18:
        /*0004*/ 	.word	index@(_ZN7cutlass13device_kernelINS_4conv6kernel13ConvUniversalINS1_16ConvProblemShapeILNS1_8OperatorE0ELi2EEENS1_10collective14CollectiveConvINS1_47MainloopSm100TmaUmmaWarpSpecializedImplicitGemmILS5_0ELi35ELi2ELi1ELi2EN4cute5tupleIJNSA_1CILi2EEENSC_ILi1EEESE_EEEEENSB_IJNSC_ILi128EEENSC_ILi64EEENSB_IJNSC_ILi32EEEEEEEEENS_10bfloat16_tESM_NSA_8TiledMMAINSA_8MMA_AtomIJNSA_26SM100_MMA_F16BF16_2x1SM_SSISM_SM_fLi128ELi64ELNSA_4UMMA5MajorE0ELSR_0ELNSQ_7ScaleInE0ELSS_0EEEEEENSA_6LayoutINSB_IJSE_SE_SE_EEENSB_IJNSC_ILi0EEESX_SX_EEEEENSB_IJNSA_10UnderscoreES10_S10_EEEEENS7_6detail27Sm100ImplicitGemmTileTraitsINSA_25SM100_TMA_2SM_LOAD_IM2COLENSA_14ComposedLayoutINSA_7SwizzleILi2ELi4ELi3EEENSA_18smem_ptr_flag_bitsILi16EEENSV_INSB_IJNSC_ILi8EEESJ_EEENSB_IJSJ_SE_EEEEEEEvEENS14_INSA_18SM100_TMA_2SM_LOADES1F_vEEEENS_8epilogue10collective18CollectiveEpilogueINS1K_23Sm100TmaWarpSpecializedILi3ELi2ELi16ELb1ELb0EEEJNSB_IJSI_SI_SK_EEENSB_IJNSV_ISI_SE_EENSV_INSB_IJNSC_ILi16EEESD_EEENSB_IJSE_SJ_EEEEEEEESM_NSB_IJNSB_IJlllEEESE_SX_EEESM_S1X_NS1K_6fusion15FusionCallbacksIS1O_NS1Y_17LinearCombinationISM_fSM_fLNS_15FloatRoundStyleE2EEES1P_S1V_JEEENSA_5SM1004TMEM4LOAD26SM100_TMEM_LOAD_32dp32b16xENSA_20SM90_TMA_LOAD_IM2COLENS16_INS17_ILi1ELi4ELi3EEES1A_NSV_INSB_IJS1B_S1R_EEENSB_IJS1R_SE_EEEEEEENSA_39AutoVectorizingCopyWithAssumedAlignmentILi128EEENSA_21SM90_TMA_STORE_IM2COLES2D_S2F_S2F_EEEvvEEEEvNT_6ParamsE)
        /*0008*/ 	.word	0x00000047


	//----- nvinfo : EIATTR_FRAME_SIZE
	.align		4
.L_19:
        /*000c*/ 	.byte	0x04, 0x11
        /*000e*/ 	.short	(.L_21 - .L_20)
	.align		4
.L_20:
        /*0010*/ 	.word	index@($__internal_2_$__cuda_sm10x_tcgen05_guardrail_trap_unallocated_columns_being_dealloced)
        /*0014*/ 	.word	0x00000008


	//----- nvinfo : EIATTR_FRAME_SIZE
	.align		4
.L_21:
        /*0018*/ 	.byte	0x04, 0x11
        /*001a*/ 	.short	(.L_23 - .L_22)
	.align		4
.L_22:
        /*001c*/ 	.word	index@($__internal_1_$__cuda_sm10x_tcgen05_guardrail_trap_phase_invalid_during_alloc)
        /*0020*/ 	.word	0x00000008


	//----- nvinfo : EIATTR_FRAME_SIZE
	.align		4
.L_23:
        /*0024*/ 	.byte	0x04, 0x11
        /*0026*/ 	.short	(.L_25 - .L_24)
	.align		4
.L_24:
        /*0028*/ 	.word	index@($__internal_0_$__cuda_sm10x_tcgen05_guardrail_trap_col_being_dealloced_not_returned_by_alloc)
        /*002c*/ 	.word	0x00000008


	//----- nvinfo : EIATTR_FRAME_SIZE
	.align		4
.L_25:
        /*0030*/ 	.byte	0x04, 0x11
        /*0032*/ 	.short	(.L_27 - .L_26)
	.align		4
.L_26:
        /*0034*/ 	.word	index@(_ZN7cutlass13device_kernelINS_4conv6kernel13ConvUniversalINS1_16ConvProblemShapeILNS1_8OperatorE0ELi2EEENS1_10collective14CollectiveConvINS1_47MainloopSm100TmaUmmaWarpSpecializedImplicitGemmILS5_0ELi35ELi2ELi1ELi2EN4cute5tupleIJNSA_1CILi2EEENSC_ILi1EEESE_EEEEENSB_IJNSC_ILi128EEENSC_ILi64EEENSB_IJNSC_ILi32EEEEEEEEENS_10bfloat16_tESM_NSA_8TiledMMAINSA_8MMA_AtomIJNSA_26SM100_MMA_F16BF16_2x1SM_SSISM_SM_fLi128ELi64ELNSA_4UMMA5MajorE0ELSR_0ELNSQ_7ScaleInE0ELSS_0EEEEEENSA_6LayoutINSB_IJSE_SE_SE_EEENSB_IJNSC_ILi0EEESX_SX_EEEEENSB_IJNSA_10UnderscoreES10_S10_EEEEENS7_6detail27Sm100ImplicitGemmTileTraitsINSA_25SM100_TMA_2SM_LOAD_IM2COLENSA_14ComposedLayoutINSA_7SwizzleILi2ELi4ELi3EEENSA_18smem_ptr_flag_bitsILi16EEENSV_INSB_IJNSC_ILi8EEESJ_EEENSB_IJSJ_SE_EEEEEEEvEENS14_INSA_18SM100_TMA_2SM_LOADES1F_vEEEENS_8epilogue10collective18CollectiveEpilogueINS1K_23Sm100TmaWarpSpecializedILi3ELi2ELi16ELb1ELb0EEEJNSB_IJSI_SI_SK_EEENSB_IJNSV_ISI_SE_EENSV_INSB_IJNSC_ILi16EEESD_EEENSB_IJSE_SJ_EEEEEEEESM_NSB_IJNSB_IJlllEEESE_SX_EEESM_S1X_NS1K_6fusion15FusionCallbacksIS1O_NS1Y_17LinearCombinationISM_fSM_fLNS_15FloatRoundStyleE2EEES1P_S1V_JEEENSA_5SM1004TMEM4LOAD26SM100_TMEM_LOAD_32dp32b16xENSA_20SM90_TMA_LOAD_IM2COLENS16_INS17_ILi1ELi4ELi3EEES1A_NSV_INSB_IJS1B_S1R_EEENSB_IJS1R_SE_EEEEEEENSA_39AutoVectorizingCopyWithAssumedAlignmentILi128EEENSA_21SM90_TMA_STORE_IM2COLES2D_S2F_S2F_EEEvvEEEEvNT_6ParamsE)
        /*0038*/ 	.word	0x00000008


	//----- nvinfo : EIATTR_MIN_STACK_SIZE
	.align		4
.L_27:
        /*003c*/ 	.byte	0x04, 0x12
        /*003e*/ 	.short	(.L_29 - .L_28)
	.align		4
.L_28:
        /*0040*/ 	.word	index@(_ZN7cutlass13device_kernelINS_4conv6kernel13ConvUniversalINS1_16ConvProblemShapeILNS1_8OperatorE0ELi2EEENS1_10collective14CollectiveConvINS1_47MainloopSm100TmaUmmaWarpSpecializedImplicitGemmILS5_0ELi35ELi2ELi1ELi2EN4cute5tupleIJNSA_1CILi2EEENSC_ILi1EEESE_EEEEENSB_IJNSC_ILi128EEENSC_ILi64EEENSB_IJNSC_ILi32EEEEEEEEENS_10bfloat16_tESM_NSA_8TiledMMAINSA_8MMA_AtomIJNSA_26SM100_MMA_F16BF16_2x1SM_SSISM_SM_fLi128ELi64ELNSA_4UMMA5MajorE0ELSR_0ELNSQ_7ScaleInE0ELSS_0EEEEEENSA_6LayoutINSB_IJSE_SE_SE_EEENSB_IJNSC_ILi0EEESX_SX_EEEEENSB_IJNSA_10UnderscoreES10_S10_EEEEENS7_6detail27Sm100ImplicitGemmTileTraitsINSA_25SM100_TMA_2SM_LOAD_IM2COLENSA_14ComposedLayoutINSA_7SwizzleILi2ELi4ELi3EEENSA_18smem_ptr_flag_bitsILi16EEENSV_INSB_IJNSC_ILi8EEESJ_EEENSB_IJSJ_SE_EEEEEEEvEENS14_INSA_18SM100_TMA_2SM_LOADES1F_vEEEENS_8epilogue10collective18CollectiveEpilogueINS1K_23Sm100TmaWarpSpecializedILi3ELi2ELi16ELb1ELb0EEEJNSB_IJSI_SI_SK_EEENSB_IJNSV_ISI_SE_EENSV_INSB_IJNSC_ILi16EEESD_EEENSB_IJSE_SJ_EEEEEEEESM_NSB_IJNSB_IJlllEEESE_SX_EEESM_S1X_NS1K_6fusion15FusionCallbacksIS1O_NS1Y_17LinearCombinationISM_fSM_fLNS_15FloatRoundStyleE2EEES1P_S1V_JEEENSA_5SM1004TMEM4LOAD26SM100_TMEM_LOAD_32dp32b16xENSA_20SM90_TMA_LOAD_IM2COLENS16_INS17_ILi1ELi4ELi3EEES1A_NSV_INSB_IJS1B_S1R_EEENSB_IJS1R_SE_EEEEEEENSA_39AutoVectorizingCopyWithAssumedAlignmentILi128EEENSA_21SM90_TMA_STORE_IM2COLES2D_S2F_S2F_EEEvvEEEEvNT_6ParamsE)
        /*0044*/ 	.word	0x00000008
.L_29:


//--------------------- .nv.compat                --------------------------
	.section	.nv.compat,"",@"SHT_CUDA_COMPAT_INFO"
	.align	4
        /*0000*/ 	.byte	0x02, 0x09, 0x01, 0x00, 0x02, 0x02, 0x02, 0x00, 0x02, 0x05, 0x05, 0x00, 0x03, 0x07, 0x01, 0x01
        /*0010*/ 	.byte	0x02, 0x03, 0x01, 0x00, 0x02, 0x06, 0x01, 0x00, 0x04, 0x0b, 0x08, 0x00, 0x09, 0x00, 0x00, 0x00
        /*0020*/ 	.byte	0x00, 0x00, 0x00, 0x00


//--------------------- .nv.info._ZN7cutlass13device_kernelINS_4conv6kernel13ConvUniversalINS1_16ConvProblemShapeILNS1_8OperatorE0ELi2EEENS1_10collective14CollectiveConvINS1_47MainloopSm100TmaUmmaWarpSpecializedImplicitGemmILS5_0ELi35ELi2ELi1ELi2EN4cute5tupleIJNSA_1CILi2EEENSC_ILi1EEESE_EEEEENSB_IJNSC_ILi128EEENSC_ILi64EEENSB_IJNSC_ILi32EEEEEEEEENS_10bfloat16_tESM_NSA_8TiledMMAINSA_8MMA_AtomIJNSA_26SM100_MMA_F16BF16_2x1SM_SSISM_SM_fLi128ELi64ELNSA_4UMMA5MajorE0ELSR_0ELNSQ_7ScaleInE0ELSS_0EEEEEENSA_6LayoutINSB_IJSE_SE_SE_EEENSB_IJNSC_ILi0EEESX_SX_EEEEENSB_IJNSA_10UnderscoreES10_S10_EEEEENS7_6detail27Sm100ImplicitGemmTileTraitsINSA_25SM100_TMA_2SM_LOAD_IM2COLENSA_14ComposedLayoutINSA_7SwizzleILi2ELi4ELi3EEENSA_18smem_ptr_flag_bitsILi16EEENSV_INSB_IJNSC_ILi8EEESJ_EEENSB_IJSJ_SE_EEEEEEEvEENS14_INSA_18SM100_TMA_2SM_LOADES1F_vEEEENS_8epilogue10collective18CollectiveEpilogueINS1K_23Sm100TmaWarpSpecializedILi3ELi2ELi16ELb1ELb0EEEJNSB_IJSI_SI_SK_EEENSB_IJNSV_ISI_SE_EENSV_INSB_IJNSC_ILi16EEESD_EEENSB_IJSE_SJ_EEEEEEEESM_NSB_IJNSB_IJlllEEESE_SX_EEESM_S1X_NS1K_6fusion15FusionCallbacksIS1O_NS1Y_17LinearCombinationISM_fSM_fLNS_15FloatRoundStyleE2EEES1P_S1V_JEEENSA_5SM1004TMEM4LOAD26SM100_TMEM_LOAD_32dp32b16xENSA_20SM90_TMA_LOAD_IM2COLENS16_INS17_ILi1ELi4ELi3EEES1A_NSV_INSB_IJS1B_S1R_EEENSB_IJS1R_SE_EEEEEEENSA_39AutoVectorizingCopyWithAssumedAlignmentILi128EEENSA_21SM90_TMA_STORE_IM2COLES2D_S2F_S2F_EEEvvEEEEvNT_6ParamsE --------------------------
	.section	.nv.info._ZN7cutlass13device_kernelINS_4conv6kernel13ConvUniversalINS1_16ConvProblemShapeILNS1_8OperatorE0ELi2EEENS1_10collective14CollectiveConvINS1_47MainloopSm100TmaUmmaWarpSpecializedImplicitGemmILS5_0ELi35ELi2ELi1ELi2EN4cute5tupleIJNSA_1CILi2EEENSC_ILi1EEESE_EEEEENSB_IJNSC_ILi128EEENSC_ILi64EEENSB_IJNSC_ILi32EEEEEEEEENS_10bfloat16_tESM_NSA_8TiledMMAINSA_8MMA_AtomIJNSA_26SM100_MMA_F16BF16_2x1SM_SSISM_SM_fLi128ELi64ELNSA_4UMMA5MajorE0ELSR_0ELNSQ_7ScaleInE0ELSS_0EEEEEENSA_6LayoutINSB_IJSE_SE_SE_EEENSB_IJNSC_ILi0EEESX_SX_EEEEENSB_IJNSA_10UnderscoreES10_S10_EEEEENS7_6detail27Sm100ImplicitGemmTileTraitsINSA_25SM100_TMA_2SM_LOAD_IM2COLENSA_14ComposedLayoutINSA_7SwizzleILi2ELi4ELi3EEENSA_18smem_ptr_flag_bitsILi16EEENSV_INSB_IJNSC_ILi8EEESJ_EEENSB_IJSJ_SE_EEEEEEEvEENS14_INSA_18SM100_TMA_2SM_LOADES1F_vEEEENS_8epilogue10collective18CollectiveEpilogueINS1K_23Sm100TmaWarpSpecializedILi3ELi2ELi16ELb1ELb0EEEJNSB_IJSI_SI_SK_EEENSB_IJNSV_ISI_SE_EENSV_INSB_IJNSC_ILi16EEESD_EEENSB_IJSE_SJ_EEEEEEEESM_NSB_IJNSB_IJlllEEESE_SX_EEESM_S1X_NS1K_6fusion15FusionCallbacksIS1O_NS1Y_17LinearCombinationISM_fSM_fLNS_15FloatRoundStyleE2EEES1P_S1V_JEEENSA_5SM1004TMEM4LOAD26SM100_TMEM_LOAD_32dp32b16xENSA_20SM90_TMA_LOAD_IM2COLENS16_INS17_ILi1ELi4ELi3EEES1A_NSV_INSB_IJS1B_S1R_EEENSB_IJS1R_SE_EEEEEEENSA_39AutoVectorizingCopyWithAssumedAlignmentILi128EEENSA_21SM90_TMA_STORE_IM2COLES2D_S2F_S2F_EEEvvEEEEvNT_6ParamsE,"",@"SHT_CUDA_INFO"
	.sectionflags	@""
	.align	4


	//----- nvinfo : EIATTR_CUDA_API_VERSION
	.align		4
        /*0000*/ 	.byte	0x04, 0x37
        /*0002*/ 	.short	(.L_31 - .L_30)
.L_30:
        /*0004*/ 	.word	0x00000082


	//----- nvinfo : EIATTR_KPARAM_INFO
	.align		4
.L_31:
        /*0008*/ 	.byte	0x04, 0x17
        /*000a*/ 	.short	(.L_33 - .L_32)
.L_32:
        /*000c*/ 	.word	0x00000000
        /*0010*/ 	.short	0x0000
        /*0012*/ 	.short	0x0000
        /*0014*/ 	.byte	0x00, 0xf0, 0x01, 0x20


	//----- nvinfo : EIATTR_AT_ENTRY_FRAGMENTS
	.align		4
.L_33:
        /*0018*/ 	.byte	0x04, 0x4f
        /*001a*/ 	.short	(.L_35 - .L_34)


	//   ....[0]....
.L_34:
        /*001c*/ 	.word	0x00000007


	//----- nvinfo : EIATTR_RESERVED_SMEM_USED
	.align		4
.L_35:
        /*0020*/ 	.byte	0x01, 0x41
	.zero		2


	//----- nvinfo : EIATTR_SPARSE_MMA_MASK
	.align		4
        /*0024*/ 	.byte	0x03, 0x50
        /*0026*/ 	.short	0x0000


	//----- nvinfo : EIATTR_TCGEN05_2CTA_USED
	.align		4
        /*0028*/ 	.byte	0x01, 0x52
	.zero		2


	//----- nvinfo : EIATTR_MAXREG_COUNT
	.align		4
        /*002c*/ 	.byte	0x03, 0x1b
        /*002e*/ 	.short	0x00ff


	//----- nvinfo : EIATTR_NUM_BARRIERS
	.align		4
        /*0030*/ 	.byte	0x02, 0x4c
        /*0032*/ 	.byte	0x07
	.zero		1


	//----- nvinfo : EIATTR_EXTERNS
	.align		4
        /*0034*/ 	.byte	0x04, 0x0f
        /*0036*/ 	.short	(.L_37 - .L_36)


	//   ....[0]....
	.align		4
.L_36:
        /*0038*/ 	.word	index@(__assertfail)


	//----- nvinfo : EIATTR_MERCURY_ISA_VERSION
	.align		4
.L_37:
        /*003c*/ 	.byte	0x03, 0x5f
        /*003e*/ 	.short	0x0101


	//----- nvinfo : EIATTR_INT_WARP_WIDE_INSTR_OFFSETS
	.align		4
        /*0040*/ 	.byte	0x04, 0x31
        /*0042*/ 	.short	(.L_39 - .L_38)


	//   ....[0]....
.L_38:
        /*0044*/ 	.word	0x00001040


	//   ....[1]....
        /*0048*/ 	.word	0x000010f0


	//   ....[2]....
        /*004c*/ 	.word	0x00005800


	//   ....[3]....
        /*0050*/ 	.word	0x00005820


	//   ....[4]....
        /*0054*/ 	.word	0x00005850


	//   ....[5]....
        /*0058*/ 	.word	0x000064b0


	//   ....[6]....
        /*005c*/ 	.word	0x00006610


	//   ....[7]....
        /*0060*/ 	.word	0x000066b0


	//   ....[8]....
        /*0064*/ 	.word	0x000067e0


	//   ....[9]....
        /*0068*/ 	.word	0x00006920


	//   ....[10]....
        /*006c*/ 	.word	0x000069a0


	//----- nvinfo : EIATTR_COOP_GROUP_MASK_REGIDS
	.align		4
.L_39:
        /*0070*/ 	.byte	0x04, 0x29
        /*0072*/ 	.short	(.L_41 - .L_40)


	//   ....[0]....
.L_40:
        /*0074*/ 	.word	0xffffffff


	//   ....[1]....
        /*0078*/ 	.word	0xffffffff


	//   ....[2]....
        /*007c*/ 	.word	0xffffffff


	//   ....[3]....
        /*0080*/ 	.word	0xffffffff


	//   ....[4]....
        /*0084*/ 	.word	0xffffffff


	//   ....[5]....
        /*0088*/ 	.word	0xffffffff


	//   ....[6]....
        /*008c*/ 	.word	0xffffffff


	//   ....[7]....
        /*0090*/ 	.word	0xffffffff


	//   ....[8]....
        /*0094*/ 	.word	0xffffffff


	//   ....[9]....
        /*0098*/ 	.word	0xffffffff


	//   ....[10]....
        /*009c*/ 	.word	0xffffffff


	//   ....[11]....
        /*00a0*/ 	.word	0xffffffff


	//   ....[12]....
        /*00a4*/ 	.word	0xffffffff


	//----- nvinfo : EIATTR_COOP_GROUP_INSTR_OFFSETS
	.align		4
.L_41:
        /*00a8*/ 	.byte	0x04, 0x28
        /*00aa*/ 	.short	(.L_43 - .L_42)


	//   ....[0]....
.L_42:
        /*00ac*/ 	.word	0x000000d0


	//   ....[1]....
        /*00b0*/ 	.word	0x00000540


	//   ....[2]....
        /*00b4*/ 	.word	0x00000af0


	//   ....[3]....
        /*00b8*/ 	.word	0x00000c70


	//   ....[4]....
        /*00bc*/ 	.word	0x00000d70


	//   ....[5]....
        /*00c0*/ 	.word	0x00000ec0


	//   ....[6]....
        /*00c4*/ 	.word	0x00001160


	//   ....[7]....
        /*00c8*/ 	.word	0x00002820


	//   ....[8]....
        /*00cc*/ 	.word	0x000047d0


	//   ....[9]....
        /*00d0*/ 	.word	0x00004ca0


	//   ....[10]....
        /*00d4*/ 	.word	0x00004cd0


	//   ....[11]....
        /*00d8*/ 	.word	0x00005710


	//   ....[12]....
        /*00dc*/ 	.word	0x00005920


	//----- nvinfo : EIATTR_VRC_CTA_INIT_COUNT
	.align		4
.L_43:
        /*00e0*/ 	.byte	0x02, 0x4a
        /*00e2*/ 	.byte	0x80
	.zero		1


	//----- nvinfo : EIATTR_SYSCALL_OFFSETS
	.align		4
        /*00e4*/ 	.byte	0x04, 0x46
        /*00e6*/ 	.short	(.L_45 - .L_44)


	//   ....[0]....
.L_44:
        /*00e8*/ 	.word	0x00007620


	//   ....[1]....
        /*00ec*/ 	.word	0x00007710


	//   ....[2]....
        /*00f0*/ 	.word	0x00008060


	//   ....[3]....
        /*00f4*/ 	.word	0x00008a20


	//----- nvinfo : EIATTR_MBARRIER_INSTR_OFFSETS
	.align		4
.L_45:
        /*00f8*/ 	.byte	0x04, 0x39
        /*00fa*/ 	.short	(.L_47 - .L_46)


	//   ....[0]....
.L_46:
        /*00fc*/ 	.word	0x00000670
        /*0100*/ 	.word	0x000000ff
        /*0104*/ 	.word	0x00000000
        /*0108*/ 	.short	0x0100
        /*010a*/ 	.byte	0x04
	.zero		1


	//   ....[1]....
        /*010c*/ 	.word	0x00000680
        /*0110*/ 	.word	0x000000ff
        /*0114*/ 	.word	0x00000118
        /*0118*/ 	.short	0x0100
        /*011a*/ 	.byte	0x04
	.zero		1


	//   ....[2]....
        /*011c*/ 	.word	0x00000690
        /*0120*/ 	.word	0x000000ff
        /*0124*/ 	.word	0x00000008
        /*0128*/ 	.short	0x0100
        /*012a*/ 	.byte	0x04
	.zero		1


	//   ....[3]....
        /*012c*/ 	.word	0x000006a0
        /*0130*/ 	.word	0x000000ff
        /*0134*/ 	.word	0x00000120
        /*0138*/ 	.short	0x0100
        /*013a*/ 	.byte	0x04
	.zero		1


	//   ....[4]....
        /*013c*/ 	.word	0x000006b0
        /*0140*/ 	.word	0x000000ff
        /*0144*/ 	.word	0x00000010
        /*0148*/ 	.short	0x0100
        /*014a*/ 	.byte	0x04
	.zero		1


	//   ....[5]....
        /*014c*/ 	.word	0x000006c0
        /*0150*/ 	.word	0x000000ff
        /*0154*/ 	.word	0x00000128
        /*0158*/ 	.short	0x0100
        /*015a*/ 	.byte	0x04
	.zero		1


	//   ....[6]....
        /*015c*/ 	.word	0x000006d0
        /*0160*/ 	.word	0x000000ff
        /*0164*/ 	.word	0x00000018
        /*0168*/ 	.short	0x0100
        /*016a*/ 	.byte	0x04
	.zero		1


	//   ....[7]....
        /*016c*/ 	.word	0x000006e0
        /*0170*/ 	.word	0x000000ff
        /*0174*/ 	.word	0x00000130
        /*0178*/ 	.short	0x0100
        /*017a*/ 	.byte	0x04
	.zero		1


	//   ....[8]....
        /*017c*/ 	.word	0x000006f0
        /*0180*/ 	.word	0x000000ff
        /*0184*/ 	.word	0x00000020
        /*0188*/ 	.short	0x0100
        /*018a*/ 	.byte	0x04
	.zero		1


	//   ....[9]....
        /*018c*/ 	.word	0x00000700
        /*0190*/ 	.word	0x000000ff
        /*0194*/ 	.word	0x00000138
        /*0198*/ 	.short	0x0100
        /*019a*/ 	.byte	0x04
	.zero		1


	//   ....[10]....
        /*019c*/ 	.word	0x00000710
        /*01a0*/ 	.word	0x000000ff
        /*01a4*/ 	.word	0x00000028
        /*01a8*/ 	.short	0x0100
        /*01aa*/ 	.byte	0x04
	.zero		1


	//   ....[11]....
        /*01ac*/ 	.word	0x00000720
        /*01b0*/ 	.word	0x000000ff
        /*01b4*/ 	.word	0x00000140
        /*01b8*/ 	.short	0x0100
        /*01ba*/ 	.byte	0x04
	.zero		1


	//   ....[12]....
        /*01bc*/ 	.word	0x00000730
        /*01c0*/ 	.word	0x000000ff
        /*01c4*/ 	.word	0x00000030
        /*01c8*/ 	.short	0x0100
        /*01ca*/ 	.byte	0x04
	.zero		1


	//   ....[13]....
        /*01cc*/ 	.word	0x00000740
        /*01d0*/ 	.word	0x000000ff
        /*01d4*/ 	.word	0x00000148
        /*01d8*/ 	.short	0x0100
        /*01da*/ 	.byte	0x04
	.zero		1


	//   ....[14]....
        /*01dc*/ 	.word	0x00000750
        /*01e0*/ 	.word	0x000000ff
        /*01e4*/ 	.word	0x00000038
        /*01e8*/ 	.short	0x0100
        /*01ea*/ 	.byte	0x04
	.zero		1


	//   ....[15]....
        /*01ec*/ 	.word	0x00000760
        /*01f0*/ 	.word	0x000000ff
        /*01f4*/ 	.word	0x00000150
        /*01f8*/ 	.short	0x0100
        /*01fa*/ 	.byte	0x04
	.zero		1


	//   ....[16]....
        /*01fc*/ 	.word	0x00000770
        /*0200*/ 	.word	0x000000ff
        /*0204*/ 	.word	0x00000040
        /*0208*/ 	.short	0x0100
        /*020a*/ 	.byte	0x04
	.zero		1


	//   ....[17]....
        /*020c*/ 	.word	0x00000780
        /*0210*/ 	.word	0x000000ff
        /*0214*/ 	.word	0x00000158
        /*0218*/ 	.short	0x0100
        /*021a*/ 	.byte	0x04
	.zero		1


	//   ....[18]....
        /*021c*/ 	.word	0x00000790
        /*0220*/ 	.word	0x000000ff
        /*0224*/ 	.word	0x00000048
        /*0228*/ 	.short	0x0100
        /*022a*/ 	.byte	0x04
	.zero		1


	//   ....[19]....
        /*022c*/ 	.word	0x000007a0
        /*0230*/ 	.word	0x000000ff
        /*0234*/ 	.word	0x00000160
        /*0238*/ 	.short	0x0100
        /*023a*/ 	.byte	0x04
	.zero		1


	//   ....[20]....
        /*023c*/ 	.word	0x000007b0
        /*0240*/ 	.word	0x000000ff
        /*0244*/ 	.word	0x00000050
        /*0248*/ 	.short	0x0100
        /*024a*/ 	.byte	0x04
	.zero		1


	//   ....[21]....
        /*024c*/ 	.word	0x000007c0
        /*0250*/ 	.word	0x000000ff
        /*0254*/ 	.word	0x00000168
        /*0258*/ 	.short	0x0100
        /*025a*/ 	.byte	0x04
	.zero		1


	//   ....[22]....
        /*025c*/ 	.word	0x000007d0
        /*0260*/ 	.word	0x000000ff
        /*0264*/ 	.word	0x00000058
        /*0268*/ 	.short	0x0100
        /*026a*/ 	.byte	0x04
	.zero		1


	//   ....[23]....
        /*026c*/ 	.word	0x000007e0
        /*0270*/ 	.word	0x000000ff
        /*0274*/ 	.word	0x00000170
        /*0278*/ 	.short	0x0100
        /*027a*/ 	.byte	0x04
	.zero		1


	//   ....[24]....
        /*027c*/ 	.word	0x000007f0
        /*0280*/ 	.word	0x000000ff
        /*0284*/ 	.word	0x00000060
        /*0288*/ 	.short	0x0100
        /*028a*/ 	.byte	0x04
	.zero		1


	//   ....[25]....
        /*028c*/ 	.word	0x00000800
        /*0290*/ 	.word	0x000000ff
        /*0294*/ 	.word	0x00000178
        /*0298*/ 	.short	0x0100
        /*029a*/ 	.byte	0x04
	.zero		1


	//   ....[26]....
        /*029c*/ 	.word	0x00000810
        /*02a0*/ 	.word	0x000000ff
        /*02a4*/ 	.word	0x00000068
        /*02a8*/ 	.short	0x0100
        /*02aa*/ 	.byte	0x04
	.zero		1


	//   ....[27]....
        /*02ac*/ 	.word	0x00000820
        /*02b0*/ 	.word	0x000000ff
        /*02b4*/ 	.word	0x00000180
        /*02b8*/ 	.short	0x0100
        /*02ba*/ 	.byte	0x04
	.zero		1


	//   ....[28]....
        /*02bc*/ 	.word	0x00000830
        /*02c0*/ 	.word	0x000000ff
        /*02c4*/ 	.word	0x00000070
        /*02c8*/ 	.short	0x0100
        /*02ca*/ 	.byte	0x04
	.zero		1


	//   ....[29]....
        /*02cc*/ 	.word	0x00000840
        /*02d0*/ 	.word	0x000000ff
        /*02d4*/ 	.word	0x00000188
        /*02d8*/ 	.short	0x0100
        /*02da*/ 	.byte	0x04
	.zero		1


	//   ....[30]....
        /*02dc*/ 	.word	0x00000850
        /*02e0*/ 	.word	0x000000ff
        /*02e4*/ 	.word	0x00000078
        /*02e8*/ 	.short	0x0100
        /*02ea*/ 	.byte	0x04
	.zero		1


	//   ....[31]....
        /*02ec*/ 	.word	0x00000860
        /*02f0*/ 	.word	0x000000ff
        /*02f4*/ 	.word	0x00000190
        /*02f8*/ 	.short	0x0100
        /*02fa*/ 	.byte	0x04
	.zero		1


	//   ....[32]....
        /*02fc*/ 	.word	0x00000870
        /*0300*/ 	.word	0x000000ff
        /*0304*/ 	.word	0x00000080
        /*0308*/ 	.short	0x0100
        /*030a*/ 	.byte	0x04
	.zero		1


	//   ....[33]....
        /*030c*/ 	.word	0x00000880
        /*0310*/ 	.word	0x000000ff
        /*0314*/ 	.word	0x00000198
        /*0318*/ 	.short	0x0100
        /*031a*/ 	.byte	0x04
	.zero		1


	//   ....[34]....
        /*031c*/ 	.word	0x00000890
        /*0320*/ 	.word	0x000000ff
        /*0324*/ 	.word	0x00000088
        /*0328*/ 	.short	0x0100
        /*032a*/ 	.byte	0x04
	.zero		1


	//   ....[35]....
        /*032c*/ 	.word	0x000008a0
        /*0330*/ 	.word	0x000000ff
        /*0334*/ 	.word	0x000001a0
        /*0338*/ 	.short	0x0100
        /*033a*/ 	.byte	0x04
	.zero		1


	//   ....[36]....
        /*033c*/ 	.word	0x000008b0
        /*0340*/ 	.word	0x000000ff
        /*0344*/ 	.word	0x00000090
        /*0348*/ 	.short	0x0100
        /*034a*/ 	.byte	0x04
	.zero		1


	//   ....[37]....
        /*034c*/ 	.word	0x000008c0
        /*0350*/ 	.word	0x000000ff
        /*0354*/ 	.word	0x000001a8
        /*0358*/ 	.short	0x0100
        /*035a*/ 	.byte	0x04
	.zero		1


	//   ....[38]....
        /*035c*/ 	.word	0x000008d0
        /*0360*/ 	.word	0x000000ff
        /*0364*/ 	.word	0x00000098
        /*0368*/ 	.short	0x0100
        /*036a*/ 	.byte	0x04
	.zero		1


	//   ....[39]....
        /*036c*/ 	.word	0x000008e0
        /*0370*/ 	.word	0x000000ff
        /*0374*/ 	.word	0x000001b0
        /*0378*/ 	.short	0x0100
        /*037a*/ 	.byte	0x04
	.zero		1


	//   ....[40]....
        /*037c*/ 	.word	0x000008f0
        /*0380*/ 	.word	0x000000ff
        /*0384*/ 	.word	0x000000a0
        /*0388*/ 	.short	0x0100
        /*038a*/ 	.byte	0x04
	.zero		1


	//   ....[41]....
        /*038c*/ 	.word	0x00000900
        /*0390*/ 	.word	0x000000ff
        /*0394*/ 	.word	0x000001b8
        /*0398*/ 	.short	0x0100
        /*039a*/ 	.byte	0x04
	.zero		1


	//   ....[42]....
        /*039c*/ 	.word	0x00000910
        /*03a0*/ 	.word	0x000000ff
        /*03a4*/ 	.word	0x000000a8
        /*03a8*/ 	.short	0x0100
        /*03aa*/ 	.byte	0x04
	.zero		1


	//   ....[43]....
        /*03ac*/ 	.word	0x00000920
        /*03b0*/ 	.word	0x000000ff
        /*03b4*/ 	.word	0x000001c0
        /*03b8*/ 	.short	0x0100
        /*03ba*/ 	.byte	0x04
	.zero		1


	//   ....[44]....
        /*03bc*/ 	.word	0x00000930
        /*03c0*/ 	.word	0x000000ff
        /*03c4*/ 	.word	0x000000b0
        /*03c8*/ 	.short	0x0100
        /*03ca*/ 	.byte	0x04
	.zero		1


	//   ....[45]....
        /*03cc*/ 	.word	0x00000940
        /*03d0*/ 	.word	0x000000ff
        /*03d4*/ 	.word	0x000001c8
        /*03d8*/ 	.short	0x0100
        /*03da*/ 	.byte	0x04
	.zero		1


	//   ....[46]....
        /*03dc*/ 	.word	0x00000950
        /*03e0*/ 	.word	0x000000ff
        /*03e4*/ 	.word	0x000000b8
        /*03e8*/ 	.short	0x0100
        /*03ea*/ 	.byte	0x04
	.zero		1


	//   ....[47]....
        /*03ec*/ 	.word	0x00000960
        /*03f0*/ 	.word	0x000000ff
        /*03f4*/ 	.word	0x000001d0
        /*03f8*/ 	.short	0x0100
        /*03fa*/ 	.byte	0x04
	.zero		1


	//   ....[48]....
        /*03fc*/ 	.word	0x00000970
        /*0400*/ 	.word	0x000000ff
        /*0404*/ 	.word	0x000000c0
        /*0408*/ 	.short	0x0100
        /*040a*/ 	.byte	0x04
	.zero		1


	//   ....[49]....
        /*040c*/ 	.word	0x00000980
        /*0410*/ 	.word	0x000000ff
        /*0414*/ 	.word	0x000001d8
        /*0418*/ 	.short	0x0100
        /*041a*/ 	.byte	0x04
	.zero		1


	//   ....[50]....
        /*041c*/ 	.word	0x00000990
        /*0420*/ 	.word	0x000000ff
        /*0424*/ 	.word	0x000000c8
        /*0428*/ 	.short	0x0100
        /*042a*/ 	.byte	0x04
	.zero		1


	//   ....[51]....
        /*042c*/ 	.word	0x000009a0
        /*0430*/ 	.word	0x000000ff
        /*0434*/ 	.word	0x000001e0
        /*0438*/ 	.short	0x0100
        /*043a*/ 	.byte	0x04
	.zero		1


	//   ....[52]....
        /*043c*/ 	.word	0x000009b0
        /*0440*/ 	.word	0x000000ff
        /*0444*/ 	.word	0x000000d0
        /*0448*/ 	.short	0x0100
        /*044a*/ 	.byte	0x04
	.zero		1


	//   ....[53]....
        /*044c*/ 	.word	0x000009c0
        /*0450*/ 	.word	0x000000ff
        /*0454*/ 	.word	0x000001e8
        /*0458*/ 	.short	0x0100
        /*045a*/ 	.byte	0x04
	.zero		1


	//   ....[54]....
        /*045c*/ 	.word	0x000009d0
        /*0460*/ 	.word	0x000000ff
        /*0464*/ 	.word	0x000000d8
        /*0468*/ 	.short	0x0100
        /*046a*/ 	.byte	0x04
	.zero		1


	//   ....[55]....
        /*046c*/ 	.word	0x000009e0
        /*0470*/ 	.word	0x000000ff
        /*0474*/ 	.word	0x000001f0
        /*0478*/ 	.short	0x0100
        /*047a*/ 	.byte	0x04
	.zero		1


	//   ....[56]....
        /*047c*/ 	.word	0x000009f0
        /*0480*/ 	.word	0x000000ff
        /*0484*/ 	.word	0x000000e0
        /*0488*/ 	.short	0x0100
        /*048a*/ 	.byte	0x04
	.zero		1


	//   ....[57]....
        /*048c*/ 	.word	0x00000a00
        /*0490*/ 	.word	0x000000ff
        /*0494*/ 	.word	0x000001f8
        /*0498*/ 	.short	0x0100
        /*049a*/ 	.byte	0x04
	.zero		1


	//   ....[58]....
        /*049c*/ 	.word	0x00000a10
        /*04a0*/ 	.word	0x000000ff
        /*04a4*/ 	.word	0x000000e8
        /*04a8*/ 	.short	0x0100
        /*04aa*/ 	.byte	0x04
	.zero		1


	//   ....[59]....
        /*04ac*/ 	.word	0x00000a20
        /*04b0*/ 	.word	0x000000ff
        /*04b4*/ 	.word	0x00000200
        /*04b8*/ 	.short	0x0100
        /*04ba*/ 	.byte	0x04
	.zero		1


	//   ....[60]....
        /*04bc*/ 	.word	0x00000a30
        /*04c0*/ 	.word	0x000000ff
        /*04c4*/ 	.word	0x000000f0
        /*04c8*/ 	.short	0x0100
        /*04ca*/ 	.byte	0x04
	.zero		1


	//   ....[61]....
        /*04cc*/ 	.word	0x00000a40
        /*04d0*/ 	.word	0x000000ff
        /*04d4*/ 	.word	0x00000208
        /*04d8*/ 	.short	0x0100
        /*04da*/ 	.byte	0x04
	.zero		1


	//   ....[62]....
        /*04dc*/ 	.word	0x00000a50
        /*04e0*/ 	.word	0x000000ff
        /*04e4*/ 	.word	0x000000f8
        /*04e8*/ 	.short	0x0100
        /*04ea*/ 	.byte	0x04
	.zero		1


	//   ....[63]....
        /*04ec*/ 	.word	0x00000a60
        /*04f0*/ 	.word	0x000000ff
        /*04f4*/ 	.word	0x00000210
        /*04f8*/ 	.short	0x0100
        /*04fa*/ 	.byte	0x04
	.zero		1


	//   ....[64]....
        /*04fc*/ 	.word	0x00000a70
        /*0500*/ 	.word	0x000000ff
        /*0504*/ 	.word	0x00000100
        /*0508*/ 	.short	0x0100
        /*050a*/ 	.byte	0x04
	.zero		1


	//   ....[65]....
        /*050c*/ 	.word	0x00000a80
        /*0510*/ 	.word	0x000000ff
        /*0514*/ 	.word	0x00000218
        /*0518*/ 	.short	0x0100
        /*051a*/ 	.byte	0x04
	.zero		1


	//   ....[66]....
        /*051c*/ 	.word	0x00000a90
        /*0520*/ 	.word	0x000000ff
        /*0524*/ 	.word	0x00000108
        /*0528*/ 	.short	0x0100
        /*052a*/ 	.byte	0x04
	.zero		1


	//   ....[67]....
        /*052c*/ 	.word	0x00000aa0
        /*0530*/ 	.word	0x000000ff
        /*0534*/ 	.word	0x00000220
        /*0538*/ 	.short	0x0100
        /*053a*/ 	.byte	0x04
	.zero		1


	//   ....[68]....
        /*053c*/ 	.word	0x00000ab0
        /*0540*/ 	.word	0x000000ff
        /*0544*/ 	.word	0x00000110
        /*0548*/ 	.short	0x0100
        /*054a*/ 	.byte	0x04
	.zero		1


	//   ....[69]....
        /*054c*/ 	.word	0x00000ac0
        /*0550*/ 	.word	0x000000ff
        /*0554*/ 	.word	0x00000228
        /*0558*/ 	.short	0x0100
        /*055a*/ 	.byte	0x04
	.zero		1


	//   ....[70]....
        /*055c*/ 	.word	0x00000c00
        /*0560*/ 	.word	0x000000ff
        /*0564*/ 	.word	0x00000230
        /*0568*/ 	.short	0x0100
        /*056a*/ 	.byte	0x04
	.zero		1


	//   ....[71]....
        /*056c*/ 	.word	0x00000c10
        /*0570*/ 	.word	0x000000ff
        /*0574*/ 	.word	0x00000248
        /*0578*/ 	.short	0x0100
        /*057a*/ 	.byte	0x04
	.zero		1


	//   ....[72]....
        /*057c*/ 	.word	0x00000c20
        /*0580*/ 	.word	0x000000ff
        /*0584*/ 	.word	0x00000238
        /*0588*/ 	.short	0x0100
        /*058a*/ 	.byte	0x04
	.zero		1


	//   ....[73]....
        /*058c*/ 	.word	0x00000c30
        /*0590*/ 	.word	0x000000ff
        /*0594*/ 	.word	0x00000250
        /*0598*/ 	.short	0x0100
        /*059a*/ 	.byte	0x04
	.zero		1


	//   ....[74]....
        /*059c*/ 	.word	0x00000c40
        /*05a0*/ 	.word	0x000000ff
        /*05a4*/ 	.word	0x00000240
        /*05a8*/ 	.short	0x0100
        /*05aa*/ 	.byte	0x04
	.zero		1


	//   ....[75]....
        /*05ac*/ 	.word	0x00000c50
        /*05b0*/ 	.word	0x000000ff
        /*05b4*/ 	.word	0x00000258
        /*05b8*/ 	.short	0x0100
        /*05ba*/ 	.byte	0x04
	.zero		1


	//   ....[76]....
        /*05bc*/ 	.word	0x00000d40
        /*05c0*/ 	.word	0x000000ff
        /*05c4*/ 	.word	0x00000260
        /*05c8*/ 	.short	0x0100
        /*05ca*/ 	.byte	0x04
	.zero		1


	//   ....[77]....
        /*05cc*/ 	.word	0x00000d50
        /*05d0*/ 	.word	0x000000ff
        /*05d4*/ 	.word	0x00000268
        /*05d8*/ 	.short	0x0100
        /*05da*/ 	.byte	0x04
	.zero		1


	//   ....[78]....
        /*05dc*/ 	.word	0x00000e90
        /*05e0*/ 	.word	0x000000ff
        /*05e4*/ 	.word	0x00000270
        /*05e8*/ 	.short	0x0100
        /*05ea*/ 	.byte	0x06
	.zero		1


	//   ....[79]....
        /*05ec*/ 	.word	0x00000ea0
        /*05f0*/ 	.word	0x000000ff
        /*05f4*/ 	.word	0x00000278
        /*05f8*/ 	.short	0x0100
        /*05fa*/ 	.byte	0x06
	.zero		1


	//   ....[80]....
        /*05fc*/ 	.word	0x00000fe0
        /*0600*/ 	.word	0x000000ff
        /*0604*/ 	.word	0x00000280
        /*0608*/ 	.short	0x0100
        /*060a*/ 	.byte	0x04
	.zero		1


	//   ....[81]....
        /*060c*/ 	.word	0x00000ff0
        /*0610*/ 	.word	0x000000ff
        /*0614*/ 	.word	0x00000290
        /*0618*/ 	.short	0x0100
        /*061a*/ 	.byte	0x04
	.zero		1


	//   ....[82]....
        /*061c*/ 	.word	0x00001000
        /*0620*/ 	.word	0x000000ff
        /*0624*/ 	.word	0x00000288
        /*0628*/ 	.short	0x0100
        /*062a*/ 	.byte	0x04
	.zero		1


	//   ....[83]....
        /*062c*/ 	.word	0x00001010
        /*0630*/ 	.word	0x000000ff
        /*0634*/ 	.word	0x00000298
        /*0638*/ 	.short	0x0100
        /*063a*/ 	.byte	0x04
	.zero		1


	//   ....[84]....
        /*063c*/ 	.word	0x00001110
        /*0640*/ 	.word	0x000000ff
        /*0644*/ 	.word	0x000002a0
        /*0648*/ 	.short	0x0100
        /*064a*/ 	.byte	0x06
	.zero		1


	//   ....[85]....
        /*064c*/ 	.word	0x00001c50
        /*0650*/ 	.word	0x000000ff
        /*0654*/ 	.word	0x00000118
        /*0658*/ 	.short	0x010a
        /*065a*/ 	.byte	0x04
	.zero		1


	//   ....[86]....
        /*065c*/ 	.word	0x00001ed0
        /*0660*/ 	.word	0x000000ff
        /*0664*/ 	.word	0x00000118
        /*0668*/ 	.short	0x010a
        /*066a*/ 	.byte	0x09
	.zero		1


	//   ....[87]....
        /*066c*/ 	.word	0x00002080
        /*0670*/ 	.word	0x000000ff
        /*0674*/ 	.word	0x00000118
        /*0678*/ 	.short	0x010a
        /*067a*/ 	.byte	0x07
	.zero		1


	//   ....[88]....
        /*067c*/ 	.word	0x00002250
        /*0680*/ 	.word	0x000000ff
        /*0684*/ 	.word	0x00000268
        /*0688*/ 	.short	0x0101
        /*068a*/ 	.byte	0x19
	.zero		1


	//   ....[89]....
        /*068c*/ 	.word	0x00002280
        /*0690*/ 	.word	0x000000ff
        /*0694*/ 	.word	0x00000118
        /*0698*/ 	.short	0x010a
        /*069a*/ 	.byte	0x04
	.zero		1


	//   ....[90]....
        /*069c*/ 	.word	0x000024a0
        /*06a0*/ 	.word	0x000000ff
        /*06a4*/ 	.word	0x00000118
        /*06a8*/ 	.short	0x010a
        /*06aa*/ 	.byte	0x09
	.zero		1


	//   ....[91]....
        /*06ac*/ 	.word	0x00002650
        /*06b0*/ 	.word	0x000000ff
        /*06b4*/ 	.word	0x00000118
        /*06b8*/ 	.short	0x010a
        /*06ba*/ 	.byte	0x07
	.zero		1


	//   ....[92]....
        /*06bc*/ 	.word	0x00002830
        /*06c0*/ 	.word	0x000000ff
        /*06c4*/ 	.word	0x00000270
        /*06c8*/ 	.short	0x010a
        /*06ca*/ 	.byte	0x19
	.zero		1


	//   ....[93]....
        /*06cc*/ 	.word	0x000028f0
        /*06d0*/ 	.word	0x000000ff
        /*06d4*/ 	.word	0x00000000
        /*06d8*/ 	.short	0x0101
        /*06da*/ 	.byte	0x04
	.zero		1


	//   ....[94]....
        /*06dc*/ 	.word	0x00002ef0
        /*06e0*/ 	.word	0x000000ff
        /*06e4*/ 	.word	0x00000000
        /*06e8*/ 	.short	0x010a
        /*06ea*/ 	.byte	0x04
	.zero		1


	//   ....[95]....
        /*06ec*/ 	.word	0x00002f90
        /*06f0*/ 	.word	0x000000ff
        /*06f4*/ 	.word	0x00000000
        /*06f8*/ 	.short	0x010a
        /*06fa*/ 	.byte	0x05
	.zero		1


	//   ....[96]....
        /*06fc*/ 	.word	0x00003030
        /*0700*/ 	.word	0x000000ff
        /*0704*/ 	.word	0x00000000
        /*0708*/ 	.short	0x010a
        /*070a*/ 	.byte	0x05
	.zero		1


	//   ....[97]....
        /*070c*/ 	.word	0x000030d0
        /*0710*/ 	.word	0x000000ff
        /*0714*/ 	.word	0x00000000
        /*0718*/ 	.short	0x010a
        /*071a*/ 	.byte	0x05
	.zero		1


	//   ....[98]....
        /*071c*/ 	.word	0x00003170
        /*0720*/ 	.word	0x000000ff
        /*0724*/ 	.word	0x00000000
        /*0728*/ 	.short	0x010a
        /*072a*/ 	.byte	0x05
	.zero		1


	//   ....[99]....
        /*072c*/ 	.word	0x00003210
        /*0730*/ 	.word	0x000000ff
        /*0734*/ 	.word	0x00000000
        /*0738*/ 	.short	0x010a
        /*073a*/ 	.byte	0x05
	.zero		1


	//   ....[100]....
        /*073c*/ 	.word	0x000032b0
        /*0740*/ 	.word	0x000000ff
        /*0744*/ 	.word	0x00000000
        /*0748*/ 	.short	0x010a
        /*074a*/ 	.byte	0x05
	.zero		1


	//   ....[101]....
        /*074c*/ 	.word	0x00003350
        /*0750*/ 	.word	0x000000ff
        /*0754*/ 	.word	0x00000000
        /*0758*/ 	.short	0x010a
        /*075a*/ 	.byte	0x05
	.zero		1


	//   ....[102]....
        /*075c*/ 	.word	0x000033f0
        /*0760*/ 	.word	0x000000ff
        /*0764*/ 	.word	0x00000000
        /*0768*/ 	.short	0x010a
        /*076a*/ 	.byte	0x05
	.zero		1


	//   ....[103]....
        /*076c*/ 	.word	0x00003490
        /*0770*/ 	.word	0x000000ff
        /*0774*/ 	.word	0x00000000
        /*0778*/ 	.short	0x010a
        /*077a*/ 	.byte	0x05
	.zero		1


	//   ....[104]....
        /*077c*/ 	.word	0x00003530
        /*0780*/ 	.word	0x000000ff
        /*0784*/ 	.word	0x00000000
        /*0788*/ 	.short	0x010a
        /*078a*/ 	.byte	0x05
	.zero		1


	//   ....[105]....
        /*078c*/ 	.word	0x000035d0
        /*0790*/ 	.word	0x000000ff
        /*0794*/ 	.word	0x00000000
        /*0798*/ 	.short	0x010a
        /*079a*/ 	.byte	0x05
	.zero		1


	//   ....[106]....
        /*079c*/ 	.word	0x00003670
        /*07a0*/ 	.word	0x000000ff
        /*07a4*/ 	.word	0x00000000
        /*07a8*/ 	.short	0x010a
        /*07aa*/ 	.byte	0x05
	.zero		1


	//   ....[107]....
        /*07ac*/ 	.word	0x00003710
        /*07b0*/ 	.word	0x000000ff
        /*07b4*/ 	.word	0x00000000
        /*07b8*/ 	.short	0x010a
        /*07ba*/ 	.byte	0x05
	.zero		1


	//   ....[108]....
        /*07bc*/ 	.word	0x000037b0
        /*07c0*/ 	.word	0x000000ff
        /*07c4*/ 	.word	0x00000000
        /*07c8*/ 	.short	0x010a
        /*07ca*/ 	.byte	0x05
	.zero		1


	//   ....[109]....
        /*07cc*/ 	.word	0x00003850
        /*07d0*/ 	.word	0x000000ff
        /*07d4*/ 	.word	0x00000000
        /*07d8*/ 	.short	0x010a
        /*07da*/ 	.byte	0x05
	.zero		1


	//   ....[110]....
        /*07dc*/ 	.word	0x000038f0
        /*07e0*/ 	.word	0x000000ff
        /*07e4*/ 	.word	0x00000000
        /*07e8*/ 	.short	0x010a
        /*07ea*/ 	.byte	0x05
	.zero		1


	//   ....[111]....
        /*07ec*/ 	.word	0x00003990
        /*07f0*/ 	.word	0x000000ff
        /*07f4*/ 	.word	0x00000000
        /*07f8*/ 	.short	0x010a
        /*07fa*/ 	.byte	0x05
	.zero		1


	//   ....[112]....
        /*07fc*/ 	.word	0x00003a30
        /*0800*/ 	.word	0x000000ff
        /*0804*/ 	.word	0x00000000
        /*0808*/ 	.short	0x010a
        /*080a*/ 	.byte	0x05
	.zero		1


	//   ....[113]....
        /*080c*/ 	.word	0x00003ad0
        /*0810*/ 	.word	0x000000ff
        /*0814*/ 	.word	0x00000000
        /*0818*/ 	.short	0x010a
        /*081a*/ 	.byte	0x05
	.zero		1


	//   ....[114]....
        /*081c*/ 	.word	0x00003b70
        /*0820*/ 	.word	0x000000ff
        /*0824*/ 	.word	0x00000000
        /*0828*/ 	.short	0x010a
        /*082a*/ 	.byte	0x05
	.zero		1


	//   ....[115]....
        /*082c*/ 	.word	0x00003c10
        /*0830*/ 	.word	0x000000ff
        /*0834*/ 	.word	0x00000000
        /*0838*/ 	.short	0x010a
        /*083a*/ 	.byte	0x05
	.zero		1


	//   ....[116]....
        /*083c*/ 	.word	0x00003cb0
        /*0840*/ 	.word	0x000000ff
        /*0844*/ 	.word	0x00000000
        /*0848*/ 	.short	0x010a
        /*084a*/ 	.byte	0x05
	.zero		1


	//   ....[117]....
        /*084c*/ 	.word	0x00003d50
        /*0850*/ 	.word	0x000000ff
        /*0854*/ 	.word	0x00000000
        /*0858*/ 	.short	0x010a
        /*085a*/ 	.byte	0x05
	.zero		1


	//   ....[118]....
        /*085c*/ 	.word	0x00003df0
        /*0860*/ 	.word	0x000000ff
        /*0864*/ 	.word	0x00000000
        /*0868*/ 	.short	0x010a
        /*086a*/ 	.byte	0x05
	.zero		1


	//   ....[119]....
        /*086c*/ 	.word	0x00003e90
        /*0870*/ 	.word	0x000000ff
        /*0874*/ 	.word	0x00000000
        /*0878*/ 	.short	0x010a
        /*087a*/ 	.byte	0x05
	.zero		1


	//   ....[120]....
        /*087c*/ 	.word	0x00003f30
        /*0880*/ 	.word	0x000000ff
        /*0884*/ 	.word	0x00000000
        /*0888*/ 	.short	0x010a
        /*088a*/ 	.byte	0x05
	.zero		1


	//   ....[121]....
        /*088c*/ 	.word	0x00003fd0
        /*0890*/ 	.word	0x000000ff
        /*0894*/ 	.word	0x00000000
        /*0898*/ 	.short	0x010a
        /*089a*/ 	.byte	0x05
	.zero		1


	//   ....[122]....
        /*089c*/ 	.word	0x00004070
        /*08a0*/ 	.word	0x000000ff
        /*08a4*/ 	.word	0x00000000
        /*08a8*/ 	.short	0x010a
        /*08aa*/ 	.byte	0x05
	.zero		1


	//   ....[123]....
        /*08ac*/ 	.word	0x00004110
        /*08b0*/ 	.word	0x000000ff
        /*08b4*/ 	.word	0x00000000
        /*08b8*/ 	.short	0x010a
        /*08ba*/ 	.byte	0x05
	.zero		1


	//   ....[124]....
        /*08bc*/ 	.word	0x000041b0
        /*08c0*/ 	.word	0x000000ff
        /*08c4*/ 	.word	0x00000000
        /*08c8*/ 	.short	0x010a
        /*08ca*/ 	.byte	0x05
	.zero		1


	//   ....[125]....
        /*08cc*/ 	.word	0x00004250
        /*08d0*/ 	.word	0x000000ff
        /*08d4*/ 	.word	0x00000000
        /*08d8*/ 	.short	0x010a
        /*08da*/ 	.byte	0x05
	.zero		1


	//   ....[126]....
        /*08dc*/ 	.word	0x000042f0
        /*08e0*/ 	.word	0x000000ff
        /*08e4*/ 	.word	0x00000000
        /*08e8*/ 	.short	0x010a
        /*08ea*/ 	.byte	0x05
	.zero		1


	//   ....[127]....
        /*08ec*/ 	.word	0x00004390
        /*08f0*/ 	.word	0x000000ff
        /*08f4*/ 	.word	0x00000000
        /*08f8*/ 	.short	0x010a
        /*08fa*/ 	.byte	0x05
	.zero		1


	//   ....[128]....
        /*08fc*/ 	.word	0x00004440
        /*0900*/ 	.word	0x00000000
        /*0904*/ 	.word	0x00000000
        /*0908*/ 	.short	0x010a
        /*090a*/ 	.byte	0xff
	.zero		1


	//   ....[129]....
        /*090c*/ 	.word	0x00004590
        /*0910*/ 	.word	0x000000ff
        /*0914*/ 	.word	0x00000278
        /*0918*/ 	.short	0x010a
        /*091a*/ 	.byte	0x04
	.zero		1


	//   ....[130]....
        /*091c*/ 	.word	0x00004630
        /*0920*/ 	.word	0x000000ff
        /*0924*/ 	.word	0x00000270
        /*0928*/ 	.short	0x010a
        /*092a*/ 	.byte	0x04
	.zero		1


	//   ....[131]....
        /*092c*/ 	.word	0x000046d0
        /*0930*/ 	.word	0x000000ff
        /*0934*/ 	.word	0x00000000
        /*0938*/ 	.short	0x0101
        /*093a*/ 	.byte	0x05
	.zero		1


	//   ....[132]....
        /*093c*/ 	.word	0x00004710
        /*0940*/ 	.word	0x000000ff
        /*0944*/ 	.word	0x00000278
        /*0948*/ 	.short	0x0106
        /*094a*/ 	.byte	0x04
	.zero		1


	//   ....[133]....
        /*094c*/ 	.word	0x00004750
        /*0950*/ 	.word	0x00000000
        /*0954*/ 	.word	0x00000278
        /*0958*/ 	.short	0x010a
        /*095a*/ 	.byte	0xff
	.zero		1


	//   ....[134]....
        /*095c*/ 	.word	0x000049a0
        /*0960*/ 	.word	0x000000ff
        /*0964*/ 	.word	0x00000008
        /*0968*/ 	.short	0x010a
        /*096a*/ 	.byte	0x05
	.zero		1


	//   ....[135]....
        /*096c*/ 	.word	0x000049c0
        /*0970*/ 	.word	0x000000ff
        /*0974*/ 	.word	0x00000008
        /*0978*/ 	.short	0x010a
        /*097a*/ 	.byte	0x05
	.zero		1


	//   ....[136]....
        /*097c*/ 	.word	0x00004b50
        /*0980*/ 	.word	0x000000ff
        /*0984*/ 	.word	0x00000008
        /*0988*/ 	.short	0x010a
        /*098a*/ 	.byte	0x05
	.zero		1


	//   ....[137]....
        /*098c*/ 	.word	0x00004b70
        /*0990*/ 	.word	0x000000ff
        /*0994*/ 	.word	0x00000008
        /*0998*/ 	.short	0x010a
        /*099a*/ 	.byte	0x05
	.zero		1


	//   ....[138]....
        /*099c*/ 	.word	0x00004c30
        /*09a0*/ 	.word	0x000000ff
        /*09a4*/ 	.word	0x00000000
        /*09a8*/ 	.short	0x0101
        /*09aa*/ 	.byte	0x04
	.zero		1


	//   ....[139]....
        /*09ac*/ 	.word	0x00004f80
        /*09b0*/ 	.word	0x000000ff
        /*09b4*/ 	.word	0x00000270
        /*09b8*/ 	.short	0x010a
        /*09ba*/ 	.byte	0x11
	.zero		1


	//   ....[140]....
        /*09bc*/ 	.word	0x00005020
        /*09c0*/ 	.word	0x000000ff
        /*09c4*/ 	.word	0x00000000
        /*09c8*/ 	.short	0x0101
        /*09ca*/ 	.byte	0x1d
	.zero		1


	//   ....[141]....
        /*09cc*/ 	.word	0x00005060
        /*09d0*/ 	.word	0x000000ff
        /*09d4*/ 	.word	0x00000290
        /*09d8*/ 	.short	0x010a
        /*09da*/ 	.byte	0x16
	.zero		1


	//   ....[142]....
        /*09dc*/ 	.word	0x00005110
        /*09e0*/ 	.word	0x000000ff
        /*09e4*/ 	.word	0x00000000
        /*09e8*/ 	.short	0x010a
        /*09ea*/ 	.byte	0x04
	.zero		1


	//   ....[143]....
        /*09ec*/ 	.word	0x00005150
        /*09f0*/ 	.word	0x000000ff
        /*09f4*/ 	.word	0x00000000
        /*09f8*/ 	.short	0x010a
        /*09fa*/ 	.byte	0x0a
	.zero		1


	//   ....[144]....
        /*09fc*/ 	.word	0x00005270
        /*0a00*/ 	.word	0x000000ff
        /*0a04*/ 	.word	0x00000000
        /*0a08*/ 	.short	0x010a
        /*0a0a*/ 	.byte	0x04
	.zero		1


	//   ....[145]....
        /*0a0c*/ 	.word	0x00005510
        /*0a10*/ 	.word	0x000000ff
        /*0a14*/ 	.word	0x00000000
        /*0a18*/ 	.short	0x010a
        /*0a1a*/ 	.byte	0x04
	.zero		1


	//   ....[146]....
        /*0a1c*/ 	.word	0x000055b0
        /*0a20*/ 	.word	0x00000000
        /*0a24*/ 	.word	0x00000000
        /*0a28*/ 	.short	0x010a
        /*0a2a*/ 	.byte	0xff
	.zero		1


	//   ....[147]....
        /*0a2c*/ 	.word	0x000055f0
        /*0a30*/ 	.word	0x00000000
        /*0a34*/ 	.word	0x00000000
        /*0a38*/ 	.short	0x010a
        /*0a3a*/ 	.byte	0xff
	.zero		1


	//   ....[148]....
        /*0a3c*/ 	.word	0x00005660
        /*0a40*/ 	.word	0x000000ff
        /*0a44*/ 	.word	0x00000000
        /*0a48*/ 	.short	0x0101
        /*0a4a*/ 	.byte	0x04
	.zero		1


	//   ....[149]....
        /*0a4c*/ 	.word	0x000056a0
        /*0a50*/ 	.word	0x000000ff
        /*0a54*/ 	.word	0x000002a0
        /*0a58*/ 	.short	0x010a
        /*0a5a*/ 	.byte	0x11
	.zero		1


	//   ....[150]....
        /*0a5c*/ 	.word	0x00005700
        /*0a60*/ 	.word	0x000000ff
        /*0a64*/ 	.word	0x00000000
        /*0a68*/ 	.short	0x0101
        /*0a6a*/ 	.byte	0x04
	.zero		1


	//   ....[151]....
        /*0a6c*/ 	.word	0x00005be0
        /*0a70*/ 	.word	0x000000ff
        /*0a74*/ 	.word	0x00000270
        /*0a78*/ 	.short	0x010a
        /*0a7a*/ 	.byte	0x1f
	.zero		1


	//   ....[152]....
        /*0a7c*/ 	.word	0x00005c80
        /*0a80*/ 	.word	0x000000ff
        /*0a84*/ 	.word	0x00000000
        /*0a88*/ 	.short	0x0101
        /*0a8a*/ 	.byte	0x2d
	.zero		1


	//   ....[153]....
        /*0a8c*/ 	.word	0x000061c0
        /*0a90*/ 	.word	0x000000ff
        /*0a94*/ 	.word	0x00000268
        /*0a98*/ 	.short	0x010a
        /*0a9a*/ 	.byte	0x1f
	.zero		1


	//   ....[154]....
        /*0a9c*/ 	.word	0x000063b0
        /*0aa0*/ 	.word	0x000000ff
        /*0aa4*/ 	.word	0x00000248
        /*0aa8*/ 	.short	0x010a
        /*0aaa*/ 	.byte	0x07
	.zero		1


	//   ....[155]....
        /*0aac*/ 	.word	0x000066d0
        /*0ab0*/ 	.word	0x000000ff
        /*0ab4*/ 	.word	0x00000230
        /*0ab8*/ 	.short	0x010b
        /*0aba*/ 	.byte	0x07
	.zero		1


	//   ....[156]....
        /*0abc*/ 	.word	0x00006700
        /*0ac0*/ 	.word	0x000000ff
        /*0ac4*/ 	.word	0x00000000
        /*0ac8*/ 	.short	0x0101
        /*0aca*/ 	.byte	0x04
	.zero		1


	//   ....[157]....
        /*0acc*/ 	.word	0x00006710
        /*0ad0*/ 	.word	0x000000ff
        /*0ad4*/ 	.word	0x00000248
        /*0ad8*/ 	.short	0x010a
        /*0ada*/ 	.byte	0x05
	.zero		1


	//   ....[158]....
        /*0adc*/ 	.word	0x000069c0
        /*0ae0*/ 	.word	0x000000ff
        /*0ae4*/ 	.word	0x00000230
        /*0ae8*/ 	.short	0x010b
        /*0aea*/ 	.byte	0x05
	.zero		1


	//   ....[159]....
        /*0aec*/ 	.word	0x000069d0
        /*0af0*/ 	.word	0x000000ff
        /*0af4*/ 	.word	0x00000000
        /*0af8*/ 	.short	0x0101
        /*0afa*/ 	.byte	0x04
	.zero		1


	//   ....[160]....
        /*0afc*/ 	.word	0x00006a30
        /*0b00*/ 	.word	0x000000ff
        /*0b04*/ 	.word	0x00000000
        /*0b08*/ 	.short	0x010a
        /*0b0a*/ 	.byte	0x04
	.zero		1


	//   ....[161]....
        /*0b0c*/ 	.word	0x00006ac0
        /*0b10*/ 	.word	0x000000ff
        /*0b14*/ 	.word	0x00000000
        /*0b18*/ 	.short	0x010a
        /*0b1a*/ 	.byte	0x05
	.zero		1


	//   ....[162]....
        /*0b1c*/ 	.word	0x00006b60
        /*0b20*/ 	.word	0x00000000
        /*0b24*/ 	.word	0x00000000
        /*0b28*/ 	.short	0x010a
        /*0b2a*/ 	.byte	0xff
	.zero		1


	//   ....[163]....
        /*0b2c*/ 	.word	0x00006ec0
        /*0b30*/ 	.word	0x000000ff
        /*0b34*/ 	.word	0x00000270
        /*0b38*/ 	.short	0x010a
        /*0b3a*/ 	.byte	0x2d
	.zero		1


	//   ....[164]....
        /*0b3c*/ 	.word	0x00006f90
        /*0b40*/ 	.word	0x000000ff
        /*0b44*/ 	.word	0x00000000
        /*0b48*/ 	.short	0x0101
        /*0b4a*/ 	.byte	0x04
	.zero		1


	//   ....[165]....
        /*0b4c*/ 	.word	0x00007bd0
        /*0b50*/ 	.word	0x00000000
        /*0b54*/ 	.word	0x00000230
        /*0b58*/ 	.short	0x010a
        /*0b5a*/ 	.byte	0xff
	.zero		1


	//   ....[166]....
        /*0b5c*/ 	.word	0x00007d20
        /*0b60*/ 	.word	0x0000003b
        /*0b64*/ 	.word	0x00000280
        /*0b68*/ 	.short	0x010a
        /*0b6a*/ 	.byte	0xff
	.zero		1


	//   ....[167]....
        /*0b6c*/ 	.word	0x00007e30
        /*0b70*/ 	.word	0x00000000
        /*0b74*/ 	.word	0x00000230
        /*0b78*/ 	.short	0x010a
        /*0b7a*/ 	.byte	0xff
	.zero		1


	//   ....[168]....
        /*0b7c*/ 	.word	0x00007f40
        /*0b80*/ 	.word	0x0000003b
        /*0b84*/ 	.word	0x00000280
        /*0b88*/ 	.short	0x010a
        /*0b8a*/ 	.byte	0xff
	.zero		1


	//   ....[169]....
        /*0b8c*/ 	.word	0x00008790
        /*0b90*/ 	.word	0x00000000
        /*0b94*/ 	.word	0x00000000
        /*0b98*/ 	.short	0x0101
        /*0b9a*/ 	.byte	0xff
	.zero		1


	//   ....[170]....
        /*0b9c*/ 	.word	0x000087a0
        /*0ba0*/ 	.word	0x00000003
        /*0ba4*/ 	.word	0x00000230
        /*0ba8*/ 	.short	0x010a
        /*0baa*/ 	.byte	0xff
	.zero		1


	//   ....[171]....
        /*0bac*/ 	.word	0x00008860
        /*0bb0*/ 	.word	0x00000003
        /*0bb4*/ 	.word	0x00000230
        /*0bb8*/ 	.short	0x010a
        /*0bba*/ 	.byte	0xff
	.zero		1


	//   ....[172]....
        /*0bbc*/ 	.word	0x00008bc0
        /*0bc0*/ 	.word	0x0000003b
        /*0bc4*/ 	.word	0x00000000
        /*0bc8*/ 	.short	0x0101
        /*0bca*/ 	.byte	0xff
	.zero		1


	//   ....[173]....
        /*0bcc*/ 	.word	0x000091a0
        /*0bd0*/ 	.word	0x00000000
        /*0bd4*/ 	.word	0x00000000
        /*0bd8*/ 	.short	0x0101
        /*0bda*/ 	.byte	0xff
	.zero		1


	//   ....[174]....
        /*0bdc*/ 	.word	0x00009420
        /*0be0*/ 	.word	0x000000ff
        /*0be4*/ 	.word	0x00000000
        /*0be8*/ 	.short	0x0101
        /*0bea*/ 	.byte	0x04
	.zero		1


	//   ....[175]....
        /*0bec*/ 	.word	0x00009450
        /*0bf0*/ 	.word	0x00000000
        /*0bf4*/ 	.word	0x00000118
        /*0bf8*/ 	.short	0x010a
        /*0bfa*/ 	.byte	0xff
	.zero		1


	//   ....[176]....
        /*0bfc*/ 	.word	0x000094b0
        /*0c00*/ 	.word	0x00000000
        /*0c04*/ 	.word	0x00000118
        /*0c08*/ 	.short	0x010a
        /*0c0a*/ 	.byte	0xff
	.zero		1


	//   ....[177]....
        /*0c0c*/ 	.word	0x00009510
        /*0c10*/ 	.word	0x00000000
        /*0c14*/ 	.word	0x00000270
        /*0c18*/ 	.short	0x010a
        /*0c1a*/ 	.byte	0xff
	.zero		1


	//   ....[178]....
        /*0c1c*/ 	.word	0x00009570
        /*0c20*/ 	.word	0x00000000
        /*0c24*/ 	.word	0x00000000
        /*0c28*/ 	.short	0x010a
        /*0c2a*/ 	.byte	0xff
	.zero		1


	//   ....[179]....
        /*0c2c*/ 	.word	0x000095d0
        /*0c30*/ 	.word	0x00000000
        /*0c34*/ 	.word	0x00000000
        /*0c38*/ 	.short	0x010a
        /*0c3a*/ 	.byte	0xff
	.zero		1


	//   ....[180]....
        /*0c3c*/ 	.word	0x00009630
        /*0c40*/ 	.word	0x00000000
        /*0c44*/ 	.word	0x00000000
        /*0c48*/ 	.short	0x010a
        /*0c4a*/ 	.byte	0xff
	.zero		1


	//   ....[181]....
        /*0c4c*/ 	.word	0x00009690
        /*0c50*/ 	.word	0x00000000
        /*0c54*/ 	.word	0x00000000
        /*0c58*/ 	.short	0x010a
        /*0c5a*/ 	.byte	0xff
	.zero		1


	//   ....[182]....
        /*0c5c*/ 	.word	0x000096f0
        /*0c60*/ 	.word	0x00000000
        /*0c64*/ 	.word	0x00000000
        /*0c68*/ 	.short	0x010a
        /*0c6a*/ 	.byte	0xff
	.zero		1


	//   ....[183]....
        /*0c6c*/ 	.word	0x00009750
        /*0c70*/ 	.word	0x00000000
        /*0c74*/ 	.word	0x00000000
        /*0c78*/ 	.short	0x010a
        /*0c7a*/ 	.byte	0xff
	.zero		1


	//   ....[184]....
        /*0c7c*/ 	.word	0x000097b0
        /*0c80*/ 	.word	0x00000000
        /*0c84*/ 	.word	0x00000000
        /*0c88*/ 	.short	0x010a
        /*0c8a*/ 	.byte	0xff
	.zero		1


	//   ....[185]....
        /*0c8c*/ 	.word	0x00009810
        /*0c90*/ 	.word	0x00000000
        /*0c94*/ 	.word	0x00000000
        /*0c98*/ 	.short	0x010a
        /*0c9a*/ 	.byte	0xff
	.zero		1


	//   ....[186]....
        /*0c9c*/ 	.word	0x00009870
        /*0ca0*/ 	.word	0x00000000
        /*0ca4*/ 	.word	0x00000000
        /*0ca8*/ 	.short	0x010a
        /*0caa*/ 	.byte	0xff
	.zero		1


	//   ....[187]....
        /*0cac*/ 	.word	0x000098d0
        /*0cb0*/ 	.word	0x00000000
        /*0cb4*/ 	.word	0x00000000
        /*0cb8*/ 	.short	0x010a
        /*0cba*/ 	.byte	0xff
	.zero		1


	//   ....[188]....
        /*0cbc*/ 	.word	0x00009930
        /*0cc0*/ 	.word	0x00000000
        /*0cc4*/ 	.word	0x00000000
        /*0cc8*/ 	.short	0x010a
        /*0cca*/ 	.byte	0xff
	.zero		1


	//   ....[189]....
        /*0ccc*/ 	.word	0x00009990
        /*0cd0*/ 	.word	0x00000000
        /*0cd4*/ 	.word	0x00000000
        /*0cd8*/ 	.short	0x010a
        /*0cda*/ 	.byte	0xff
	.zero		1


	//   ....[190]....
        /*0cdc*/ 	.word	0x000099f0
        /*0ce0*/ 	.word	0x00000000
        /*0ce4*/ 	.word	0x00000000
        /*0ce8*/ 	.short	0x010a
        /*0cea*/ 	.byte	0xff
	.zero		1


	//   ....[191]....
        /*0cec*/ 	.word	0x00009a50
        /*0cf0*/ 	.word	0x00000000
        /*0cf4*/ 	.word	0x00000000
        /*0cf8*/ 	.short	0x010a
        /*0cfa*/ 	.byte	0xff
	.zero		1


	//   ....[192]....
        /*0cfc*/ 	.word	0x00009ab0
        /*0d00*/ 	.word	0x00000000
        /*0d04*/ 	.word	0x00000000
        /*0d08*/ 	.short	0x010a
        /*0d0a*/ 	.byte	0xff
	.zero		1


	//   ....[193]....
        /*0d0c*/ 	.word	0x00009b10
        /*0d10*/ 	.word	0x00000000
        /*0d14*/ 	.word	0x00000000
        /*0d18*/ 	.short	0x010a
        /*0d1a*/ 	.byte	0xff
	.zero		1


	//   ....[194]....
        /*0d1c*/ 	.word	0x00009b70
        /*0d20*/ 	.word	0x00000000
        /*0d24*/ 	.word	0x00000000
        /*0d28*/ 	.short	0x010a
        /*0d2a*/ 	.byte	0xff
	.zero		1


	//   ....[195]....
        /*0d2c*/ 	.word	0x00009bd0
        /*0d30*/ 	.word	0x00000000
        /*0d34*/ 	.word	0x00000000
        /*0d38*/ 	.short	0x010a
        /*0d3a*/ 	.byte	0xff
	.zero		1


	//   ....[196]....
        /*0d3c*/ 	.word	0x00009c30
        /*0d40*/ 	.word	0x00000000
        /*0d44*/ 	.word	0x00000000
        /*0d48*/ 	.short	0x010a
        /*0d4a*/ 	.byte	0xff
	.zero		1


	//   ....[197]....
        /*0d4c*/ 	.word	0x00009c90
        /*0d50*/ 	.word	0x00000000
        /*0d54*/ 	.word	0x00000000
        /*0d58*/ 	.short	0x010a
        /*0d5a*/ 	.byte	0xff
	.zero		1


	//   ....[198]....
        /*0d5c*/ 	.word	0x00009cf0
        /*0d60*/ 	.word	0x00000000
        /*0d64*/ 	.word	0x00000000
        /*0d68*/ 	.short	0x010a
        /*0d6a*/ 	.byte	0xff
	.zero		1


	//   ....[199]....
        /*0d6c*/ 	.word	0x00009d50
        /*0d70*/ 	.word	0x00000000
        /*0d74*/ 	.word	0x00000000
        /*0d78*/ 	.short	0x010a
        /*0d7a*/ 	.byte	0xff
	.zero		1


	//   ....[200]....
        /*0d7c*/ 	.word	0x00009db0
        /*0d80*/ 	.word	0x00000000
        /*0d84*/ 	.word	0x00000000
        /*0d88*/ 	.short	0x010a
        /*0d8a*/ 	.byte	0xff
	.zero		1


	//   ....[201]....
        /*0d8c*/ 	.word	0x00009e10
        /*0d90*/ 	.word	0x00000000
        /*0d94*/ 	.word	0x00000000
        /*0d98*/ 	.short	0x010a
        /*0d9a*/ 	.byte	0xff
	.zero		1


	//   ....[202]....
        /*0d9c*/ 	.word	0x00009e70
        /*0da0*/ 	.word	0x00000000
        /*0da4*/ 	.word	0x00000000
        /*0da8*/ 	.short	0x010a
        /*0daa*/ 	.byte	0xff
	.zero		1


	//   ....[203]....
        /*0dac*/ 	.word	0x00009ed0
        /*0db0*/ 	.word	0x00000000
        /*0db4*/ 	.word	0x00000000
        /*0db8*/ 	.short	0x010a
        /*0dba*/ 	.byte	0xff
	.zero		1


	//   ....[204]....
        /*0dbc*/ 	.word	0x00009f30
        /*0dc0*/ 	.word	0x00000000
        /*0dc4*/ 	.word	0x00000000
        /*0dc8*/ 	.short	0x010a
        /*0dca*/ 	.byte	0xff
	.zero		1


	//   ....[205]....
        /*0dcc*/ 	.word	0x00009f90
        /*0dd0*/ 	.word	0x00000000
        /*0dd4*/ 	.word	0x00000000
        /*0dd8*/ 	.short	0x010a
        /*0dda*/ 	.byte	0xff
	.zero		1


	//   ....[206]....
        /*0ddc*/ 	.word	0x00009ff0
        /*0de0*/ 	.word	0x00000000
        /*0de4*/ 	.word	0x00000000
        /*0de8*/ 	.short	0x010a
        /*0dea*/ 	.byte	0xff
	.zero		1


	//   ....[207]....
        /*0dec*/ 	.word	0x0000a050
        /*0df0*/ 	.word	0x00000000
        /*0df4*/ 	.word	0x00000000
        /*0df8*/ 	.short	0x010a
        /*0dfa*/ 	.byte	0xff
	.zero		1


	//   ....[208]....
        /*0dfc*/ 	.word	0x0000a0b0
        /*0e00*/ 	.word	0x00000000
        /*0e04*/ 	.word	0x00000000
        /*0e08*/ 	.short	0x010a
        /*0e0a*/ 	.byte	0xff
	.zero		1


	//   ....[209]....
        /*0e0c*/ 	.word	0x0000a110
        /*0e10*/ 	.word	0x00000000
        /*0e14*/ 	.word	0x00000000
        /*0e18*/ 	.short	0x010a
        /*0e1a*/ 	.byte	0xff
	.zero		1


	//   ....[210]....
        /*0e1c*/ 	.word	0x0000a170
        /*0e20*/ 	.word	0x00000000
        /*0e24*/ 	.word	0x00000000
        /*0e28*/ 	.short	0x010a
        /*0e2a*/ 	.byte	0xff
	.zero		1


	//   ....[211]....
        /*0e2c*/ 	.word	0x0000a1d0
        /*0e30*/ 	.word	0x00000000
        /*0e34*/ 	.word	0x00000000
        /*0e38*/ 	.short	0x010a
        /*0e3a*/ 	.byte	0xff
	.zero		1


	//   ....[212]....
        /*0e3c*/ 	.word	0x0000a230
        /*0e40*/ 	.word	0x00000004
        /*0e44*/ 	.word	0x00000278
        /*0e48*/ 	.short	0x010a
        /*0e4a*/ 	.byte	0xff
	.zero		1


	//   ....[213]....
        /*0e4c*/ 	.word	0x0000a290
        /*0e50*/ 	.word	0x00000004
        /*0e54*/ 	.word	0x00000270
        /*0e58*/ 	.short	0x010a
        /*0e5a*/ 	.byte	0xff
	.zero		1


	//   ....[214]....
        /*0e5c*/ 	.word	0x0000a2f0
        /*0e60*/ 	.word	0x00000005
        /*0e64*/ 	.word	0x00000008
        /*0e68*/ 	.short	0x010a
        /*0e6a*/ 	.byte	0xff
	.zero		1


	//   ....[215]....
        /*0e6c*/ 	.word	0x0000a3d0
        /*0e70*/ 	.word	0x00000003
        /*0e74*/ 	.word	0x00000008
        /*0e78*/ 	.short	0x010a
        /*0e7a*/ 	.byte	0xff
	.zero		1


	//   ....[216]....
        /*0e7c*/ 	.word	0x0000a430
        /*0e80*/ 	.word	0x00000004
        /*0e84*/ 	.word	0x00000270
        /*0e88*/ 	.short	0x010a
        /*0e8a*/ 	.byte	0xff
	.zero		1


	//   ....[217]....
        /*0e8c*/ 	.word	0x0000a490
        /*0e90*/ 	.word	0x00000004
        /*0e94*/ 	.word	0x00000290
        /*0e98*/ 	.short	0x010a
        /*0e9a*/ 	.byte	0xff
	.zero		1


	//   ....[218]....
        /*0e9c*/ 	.word	0x0000a4f0
        /*0ea0*/ 	.word	0x00000004
        /*0ea4*/ 	.word	0x00000000
        /*0ea8*/ 	.short	0x010a
        /*0eaa*/ 	.byte	0xff
	.zero		1


	//   ....[219]....
        /*0eac*/ 	.word	0x0000a550
        /*0eb0*/ 	.word	0x00000000
        /*0eb4*/ 	.word	0x00000000
        /*0eb8*/ 	.short	0x010a
        /*0eba*/ 	.byte	0xff
	.zero		1


	//   ....[220]....
        /*0ebc*/ 	.word	0x0000a5b0
        /*0ec0*/ 	.word	0x00000000
        /*0ec4*/ 	.word	0x000002a0
        /*0ec8*/ 	.short	0x010a
        /*0eca*/ 	.byte	0xff
	.zero		1


	//   ....[221]....
        /*0ecc*/ 	.word	0x0000a610
        /*0ed0*/ 	.word	0x00000000
        /*0ed4*/ 	.word	0x00000270
        /*0ed8*/ 	.short	0x010a
        /*0eda*/ 	.byte	0xff
	.zero		1


	//   ....[222]....
        /*0edc*/ 	.word	0x0000a670
        /*0ee0*/ 	.word	0x00000000
        /*0ee4*/ 	.word	0x00000268
        /*0ee8*/ 	.short	0x010a
        /*0eea*/ 	.byte	0xff
	.zero		1


	//   ....[223]....
        /*0eec*/ 	.word	0x0000a6d0
        /*0ef0*/ 	.word	0x00000000
        /*0ef4*/ 	.word	0x00000248
        /*0ef8*/ 	.short	0x010a
        /*0efa*/ 	.byte	0xff
	.zero		1


	//   ....[224]....
        /*0efc*/ 	.word	0x0000a730
        /*0f00*/ 	.word	0x00000000
        /*0f04*/ 	.word	0x00000248
        /*0f08*/ 	.short	0x010a
        /*0f0a*/ 	.byte	0xff
	.zero		1


	//   ....[225]....
        /*0f0c*/ 	.word	0x0000a790
        /*0f10*/ 	.word	0x00000000
        /*0f14*/ 	.word	0x00000000
        /*0f18*/ 	.short	0x010a
        /*0f1a*/ 	.byte	0xff
	.zero		1


	//   ....[226]....
        /*0f1c*/ 	.word	0x0000a7f0
        /*0f20*/ 	.word	0x00000000
        /*0f24*/ 	.word	0x00000000
        /*0f28*/ 	.short	0x010a
        /*0f2a*/ 	.byte	0xff
	.zero		1


	//   ....[227]....
        /*0f2c*/ 	.word	0x0000a850
        /*0f30*/ 	.word	0x00000000
        /*0f34*/ 	.word	0x00000270
        /*0f38*/ 	.short	0x010a
        /*0f3a*/ 	.byte	0xff
	.zero		1


	//   ....[228]....
        /*0f3c*/ 	.word	0x0000a8a0
        /*0f40*/ 	.word	0x00000000
        /*0f44*/ 	.word	0x00000230
        /*0f48*/ 	.short	0x010a
        /*0f4a*/ 	.byte	0xff
	.zero		1


	//   ....[229]....
        /*0f4c*/ 	.word	0x0000a8f0
        /*0f50*/ 	.word	0x0000003b
        /*0f54*/ 	.word	0x00000280
        /*0f58*/ 	.short	0x010a
        /*0f5a*/ 	.byte	0xff
	.zero		1


	//   ....[230]....
        /*0f5c*/ 	.word	0x0000a940
        /*0f60*/ 	.word	0x00000003
        /*0f64*/ 	.word	0x00000230
        /*0f68*/ 	.short	0x010a
        /*0f6a*/ 	.byte	0xff
	.zero		1


	//----- nvinfo : EIATTR_NUM_MBARRIERS
	.align		4
.L_47:
        /*0f6c*/ 	.byte	0x03, 0x38
        /*0f6e*/ 	.short	0x0055


	//----- nvinfo : EIATTR_EXIT_INSTR_OFFSETS
	.align		4
        /*0f70*/ 	.byte	0x04, 0x1c
        /*0f72*/ 	.short	(.L_49 - .L_48)


	//   ....[0]....
.L_48:
        /*0f74*/ 	.word	0x00004470


	//   ....[1]....
        /*0f78*/ 	.word	0x00004720


	//   ....[2]....
        /*0f7c*/ 	.word	0x00004780


	//   ....[3]....
        /*0f80*/ 	.word	0x00005930


	//   ....[4]....
        /*0f84*/ 	.word	0x00006b90


	//   ....[5]....
        /*0f88*/ 	.word	0x00006bd0


	//   ....[6]....
        /*0f8c*/ 	.word	0x00009300


	//   ....[7]....
        /*0f90*/ 	.word	0x00009380


	//   ....[8]....
        /*0f94*/ 	.word	0x000093b0


	//   ....[9]....
        /*0f98*/ 	.word	0x00009430


	//----- nvinfo : EIATTR_MAX_THREADS
	.align		4
.L_49:
        /*0f9c*/ 	.byte	0x04, 0x05
        /*0f9e*/ 	.short	(.L_51 - .L_50)
.L_50:
        /*0fa0*/ 	.word	0x00000100
        /*0fa4*/ 	.word	0x00000001
        /*0fa8*/ 	.word	0x00000001


	//----- nvinfo : EIATTR_CRS_STACK_SIZE
	.align		4
.L_51:
        /*0fac*/ 	.byte	0x04, 0x1e
        /*0fae*/ 	.short	(.L_53 - .L_52)
.L_52:
        /*0fb0*/ 	.word	0x00000000


	//----- nvinfo : EIATTR_CBANK_PARAM_SIZE
	.align		4
.L_53:
        /*0fb4*/ 	.byte	0x03, 0x19
        /*0fb6*/ 	.short	0x0800


	//----- nvinfo : EIATTR_PARAM_CBANK
	.align		4
        /*0fb8*/ 	.byte	0x04, 0x0a
        /*0fba*/ 	.short	(.L_55 - .L_54)
	.align		4
.L_54:
        /*0fbc*/ 	.word	index@(.nv.constant0._ZN7cutlass13device_kernelINS_4conv6kernel13ConvUniversalINS1_16ConvProblemShapeILNS1_8OperatorE0ELi2EEENS1_10collective14CollectiveConvINS1_47MainloopSm100TmaUmmaWarpSpecializedImplicitGemmILS5_0ELi35ELi2ELi1ELi2EN4cute5tupleIJNSA_1CILi2EEENSC_ILi1EEESE_EEEEENSB_IJNSC_ILi128EEENSC_ILi64EEENSB_IJNSC_ILi32EEEEEEEEENS_10bfloat16_tESM_NSA_8TiledMMAINSA_8MMA_AtomIJNSA_26SM100_MMA_F16BF16_2x1SM_SSISM_SM_fLi128ELi64ELNSA_4UMMA5MajorE0ELSR_0ELNSQ_7ScaleInE0ELSS_0EEEEEENSA_6LayoutINSB_IJSE_SE_SE_EEENSB_IJNSC_ILi0EEESX_SX_EEEEENSB_IJNSA_10UnderscoreES10_S10_EEEEENS7_6detail27Sm100ImplicitGemmTileTraitsINSA_25SM100_TMA_2SM_LOAD_IM2COLENSA_14ComposedLayoutINSA_7SwizzleILi2ELi4ELi3EEENSA_18smem_ptr_flag_bitsILi16EEENSV_INSB_IJNSC_ILi8EEESJ_EEENSB_IJSJ_SE_EEEEEEEvEENS14_INSA_18SM100_TMA_2SM_LOADES1F_vEEEENS_8epilogue10collective18CollectiveEpilogueINS1K_23Sm100TmaWarpSpecializedILi3ELi2ELi16ELb1ELb0EEEJNSB_IJSI_SI_SK_EEENSB_IJNSV_ISI_SE_EENSV_INSB_IJNSC_ILi16EEESD_EEENSB_IJSE_SJ_EEEEEEEESM_NSB_IJNSB_IJlllEEESE_SX_EEESM_S1X_NS1K_6fusion15FusionCallbacksIS1O_NS1Y_17LinearCombinationISM_fSM_fLNS_15FloatRoundStyleE2EEES1P_S1V_JEEENSA_5SM1004TMEM4LOAD26SM100_TMEM_LOAD_32dp32b16xENSA_20SM90_TMA_LOAD_IM2COLENS16_INS17_ILi1ELi4ELi3EEES1A_NSV_INSB_IJS1B_S1R_EEENSB_IJS1R_SE_EEEEEEENSA_39AutoVectorizingCopyWithAssumedAlignmentILi128EEENSA_21SM90_TMA_STORE_IM2COLES2D_S2F_S2F_EEEvvEEEEvNT_6ParamsE)
        /*0fc0*/ 	.short	0x0380
        /*0fc2*/ 	.short	0x0800


	//----- nvinfo : EIATTR_SW_WAR
	.align		4
.L_55:
        /*0fc4*/ 	.byte	0x04, 0x36
        /*0fc6*/ 	.short	(.L_57 - .L_56)
.L_56:
        /*0fc8*/ 	.word	0x00000008
.L_57:


//--------------------- .nv.callgraph             --------------------------
	.section	.nv.callgraph,"",@"SHT_CUDA_CALLGRAPH"
	.align	4
	.sectionentsize	8
	.align		4
        /*0000*/ 	.word	0x00000000
	.align		4
        /*0004*/ 	.word	0xffffffff
	.align		4
        /*0008*/ 	.word	index@(_ZN7cutlass13device_kernelINS_4conv6kernel13ConvUniversalINS1_16ConvProblemShapeILNS1_8OperatorE0ELi2EEENS1_10collective14CollectiveConvINS1_47MainloopSm100TmaUmmaWarpSpecializedImplicitGemmILS5_0ELi35ELi2ELi1ELi2EN4cute5tupleIJNSA_1CILi2EEENSC_ILi1EEESE_EEEEENSB_IJNSC_ILi128EEENSC_ILi64EEENSB_IJNSC_ILi32EEEEEEEEENS_10bfloat16_tESM_NSA_8TiledMMAINSA_8MMA_AtomIJNSA_26SM100_MMA_F16BF16_2x1SM_SSISM_SM_fLi128ELi64ELNSA_4UMMA5MajorE0ELSR_0ELNSQ_7ScaleInE0ELSS_0EEEEEENSA_6LayoutINSB_IJSE_SE_SE_EEENSB_IJNSC_ILi0EEESX_SX_EEEEENSB_IJNSA_10UnderscoreES10_S10_EEEEENS7_6detail27Sm100ImplicitGemmTileTraitsINSA_25SM100_TMA_2SM_LOAD_IM2COLENSA_14ComposedLayoutINSA_7SwizzleILi2ELi4ELi3EEENSA_18smem_ptr_flag_bitsILi16EEENSV_INSB_IJNSC_ILi8EEESJ_EEENSB_IJSJ_SE_EEEEEEEvEENS14_INSA_18SM100_TMA_2SM_LOADES1F_vEEEENS_8epilogue10collective18CollectiveEpilogueINS1K_23Sm100TmaWarpSpecializedILi3ELi2ELi16ELb1ELb0EEEJNSB_IJSI_SI_SK_EEENSB_IJNSV_ISI_SE_EENSV_INSB_IJNSC_ILi16EEESD_EEENSB_IJSE_SJ_EEEEEEEESM_NSB_IJNSB_IJlllEEESE_SX_EEESM_S1X_NS1K_6fusion15FusionCallbacksIS1O_NS1Y_17LinearCombinationISM_fSM_fLNS_15FloatRoundStyleE2EEES1P_S1V_JEEENSA_5SM1004TMEM4LOAD26SM100_TMEM_LOAD_32dp32b16xENSA_20SM90_TMA_LOAD_IM2COLENS16_INS17_ILi1ELi4ELi3EEES1A_NSV_INSB_IJS1B_S1R_EEENSB_IJS1R_SE_EEEEEEENSA_39AutoVectorizingCopyWithAssumedAlignmentILi128EEENSA_21SM90_TMA_STORE_IM2COLES2D_S2F_S2F_EEEvvEEEEvNT_6ParamsE)
	.align		4
        /*000c*/ 	.word	index@(__assertfail)
	.align		4
        /*0010*/ 	.word	0x00000000
	.align		4
        /*0014*/ 	.word	0xfffffffe
	.align		4
        /*0018*/ 	.word	0x00000000
	.align		4
        /*001c*/ 	.word	0xfffffffd
	.align		4
        /*0020*/ 	.word	0x00000000
	.align		4
        /*0024*/ 	.word	0xfffffffc


//--------------------- .nv.constant4             --------------------------
	.section	.nv.constant4,"a",@progbits
	.align	8
	.align		8
.nv.constant4:
        /*0000*/ 	.dword	__assertfail
	.align		8
        /*0008*/ 	.dword	__unnamed_1
	.align		8
        /*0010*/ 	.dword	__unnamed_2
	.align		8
        /*0018*/ 	.dword	_ZN39_INTERNAL_5ed987cd_4_k_cu_1a95e228_28654cuda3std3__45__cpo5beginE
	.align		8
        /*0020*/ 	.dword	_ZN39_INTERNAL_5ed987cd_4_k_cu_1a95e228_28654cuda3std3__45__cpo3endE
	.align		8
        /*0028*/ 	.dword	_ZN39_INTERNAL_5ed987cd_4_k_cu_1a95e228_28654cuda3std3__45__cpo6cbeginE
	.align		8
        /*0030*/ 	.dword	_ZN39_INTERNAL_5ed987cd_4_k_cu_1a95e228_28654cuda3std3__45__cpo4cendE
	.align		8
        /*0038*/ 	.dword	_ZN39_INTERNAL_5ed987cd_4_k_cu_1a95e228_28654cuda3std3__441_GLOBAL__N__5ed987cd_4_k_cu_1a95e228_28656ignoreE
	.align		8
        /*0040*/ 	.dword	_ZN39_INTERNAL_5ed987cd_4_k_cu_1a95e228_28654cuda3std3__419piecewise_constructE
	.align		8
        /*0048*/ 	.dword	_ZN39_INTERNAL_5ed987cd_4_k_cu_1a95e228_28654cuda3std3__48in_placeE
	.align		8
        /*0050*/ 	.dword	_ZN39_INTERNAL_5ed987cd_4_k_cu_1a95e228_28654cuda3std6ranges3__45__cpo4swapE
	.align		8
        /*0058*/ 	.dword	_ZN39_INTERNAL_5ed987cd_4_k_cu_1a95e228_28654cuda3std6ranges3__45__cpo9iter_moveE
	.align		8
        /*0060*/ 	.dword	_ZN39_INTERNAL_5ed987cd_4_k_cu_1a95e228_28654cute7productE
	.align		8
        /*0068*/ 	.dword	_ZN39_INTERNAL_5ed987cd_4_k_cu_1a95e228_28654cute1_E
	.align		8
        /*0070*/ 	.dword	$str$27
	.align		8
        /*0078*/ 	.dword	$str$28
	.align		8
        /*0080*/ 	.dword	$str$29
	.align		8
        /*0088*/ 	.dword	$str$30


//--------------------- .text._ZN7cutlass13device_kernelINS_4conv6kernel13ConvUniversalINS1_16ConvProblemShapeILNS1_8OperatorE0ELi2EEENS1_10collective14CollectiveConvINS1_47MainloopSm100TmaUmmaWarpSpecializedImplicitGemmILS5_0ELi35ELi2ELi1ELi2EN4cute5tupleIJNSA_1CILi2EEENSC_ILi1EEESE_EEEEENSB_IJNSC_ILi128EEENSC_ILi64EEENSB_IJNSC_ILi32EEEEEEEEENS_10bfloat16_tESM_NSA_8TiledMMAINSA_8MMA_AtomIJNSA_26SM100_MMA_F16BF16_2x1SM_SSISM_SM_fLi128ELi64ELNSA_4UMMA5MajorE0ELSR_0ELNSQ_7ScaleInE0ELSS_0EEEEEENSA_6LayoutINSB_IJSE_SE_SE_EEENSB_IJNSC_ILi0EEESX_SX_EEEEENSB_IJNSA_10UnderscoreES10_S10_EEEEENS7_6detail27Sm100ImplicitGemmTileTraitsINSA_25SM100_TMA_2SM_LOAD_IM2COLENSA_14ComposedLayoutINSA_7SwizzleILi2ELi4ELi3EEENSA_18smem_ptr_flag_bitsILi16EEENSV_INSB_IJNSC_ILi8EEESJ_EEENSB_IJSJ_SE_EEEEEEEvEENS14_INSA_18SM100_TMA_2SM_LOADES1F_vEEEENS_8epilogue10collective18CollectiveEpilogueINS1K_23Sm100TmaWarpSpecializedILi3ELi2ELi16ELb1ELb0EEEJNSB_IJSI_SI_SK_EEENSB_IJNSV_ISI_SE_EENSV_INSB_IJNSC_ILi16EEESD_EEENSB_IJSE_SJ_EEEEEEEESM_NSB_IJNSB_IJlllEEESE_SX_EEESM_S1X_NS1K_6fusion15FusionCallbacksIS1O_NS1Y_17LinearCombinationISM_fSM_fLNS_15FloatRoundStyleE2EEES1P_S1V_JEEENSA_5SM1004TMEM4LOAD26SM100_TMEM_LOAD_32dp32b16xENSA_20SM90_TMA_LOAD_IM2COLENS16_INS17_ILi1ELi4ELi3EEES1A_NSV_INSB_IJS1B_S1R_EEENSB_IJS1R_SE_EEEEEEENSA_39AutoVectorizingCopyWithAssumedAlignmentILi128EEENSA_21SM90_TMA_STORE_IM2COLES2D_S2F_S2F_EEEvvEEEEvNT_6ParamsE --------------------------
	.section	.text._ZN7cutlass13device_kernelINS_4conv6kernel13ConvUniversalINS1_16ConvProblemShapeILNS1_8OperatorE0ELi2EEENS1_10collective14CollectiveConvINS1_47MainloopSm100TmaUmmaWarpSpecializedImplicitGemmILS5_0ELi35ELi2ELi1ELi2EN4cute5tupleIJNSA_1CILi2EEENSC_ILi1EEESE_EEEEENSB_IJNSC_ILi128EEENSC_ILi64EEENSB_IJNSC_ILi32EEEEEEEEENS_10bfloat16_tESM_NSA_8TiledMMAINSA_8MMA_AtomIJNSA_26SM100_MMA_F16BF16_2x1SM_SSISM_SM_fLi128ELi64ELNSA_4UMMA5MajorE0ELSR_0ELNSQ_7ScaleInE0ELSS_0EEEEEENSA_6LayoutINSB_IJSE_SE_SE_EEENSB_IJNSC_ILi0EEESX_SX_EEEEENSB_IJNSA_10UnderscoreES10_S10_EEEEENS7_6detail27Sm100ImplicitGemmTileTraitsINSA_25SM100_TMA_2SM_LOAD_IM2COLENSA_14ComposedLayoutINSA_7SwizzleILi2ELi4ELi3EEENSA_18smem_ptr_flag_bitsILi16EEENSV_INSB_IJNSC_ILi8EEESJ_EEENSB_IJSJ_SE_EEEEEEEvEENS14_INSA_18SM100_TMA_2SM_LOADES1F_vEEEENS_8epilogue10collective18CollectiveEpilogueINS1K_23Sm100TmaWarpSpecializedILi3ELi2ELi16ELb1ELb0EEEJNSB_IJSI_SI_SK_EEENSB_IJNSV_ISI_SE_EENSV_INSB_IJNSC_ILi16EEESD_EEENSB_IJSE_SJ_EEEEEEEESM_NSB_IJNSB_IJlllEEESE_SX_EEESM_S1X_NS1K_6fusion15FusionCallbacksIS1O_NS1Y_17LinearCombinationISM_fSM_fLNS_15FloatRoundStyleE2EEES1P_S1V_JEEENSA_5SM1004TMEM4LOAD26SM100_TMEM_LOAD_32dp32b16xENSA_20SM90_TMA_LOAD_IM2COLENS16_INS17_ILi1ELi4ELi3EEES1A_NSV_INSB_IJS1B_S1R_EEENSB_IJS1R_SE_EEEEEEENSA_39AutoVectorizingCopyWithAssumedAlignmentILi128EEENSA_21SM90_TMA_STORE_IM2COLES2D_S2F_S2F_EEEvvEEEEvNT_6ParamsE,"ax",@progbits
	.align	128
.text._ZN7cutlass13device_kernelINS_4conv6kernel13ConvUniversalINS1_16ConvProblemShapeILNS1_8OperatorE0ELi2EEENS1_10collective14CollectiveConvINS1_47MainloopSm100TmaUmmaWarpSpecializedImplicitGemmILS5_0ELi35ELi2ELi1ELi2EN4cute5tupleIJNSA_1CILi2EEENSC_ILi1EEESE_EEEEENSB_IJNSC_ILi128EEENSC_ILi64EEENSB_IJNSC_ILi32EEEEEEEEENS_10bfloat16_tESM_NSA_8TiledMMAINSA_8MMA_AtomIJNSA_26SM100_MMA_F16BF16_2x1SM_SSISM_SM_fLi128ELi64ELNSA_4UMMA5MajorE0ELSR_0ELNSQ_7ScaleInE0ELSS_0EEEEEENSA_6LayoutINSB_IJSE_SE_SE_EEENSB_IJNSC_ILi0EEESX_SX_EEEEENSB_IJNSA_10UnderscoreES10_S10_EEEEENS7_6detail27Sm100ImplicitGemmTileTraitsINSA_25SM100_TMA_2SM_LOAD_IM2COLENSA_14ComposedLayoutINSA_7SwizzleILi2ELi4ELi3EEENSA_18smem_ptr_flag_bitsILi16EEENSV_INSB_IJNSC_ILi8EEESJ_EEENSB_IJSJ_SE_EEEEEEEvEENS14_INSA_18SM100_TMA_2SM_LOADES1F_vEEEENS_8epilogue10collective18CollectiveEpilogueINS1K_23Sm100TmaWarpSpecializedILi3ELi2ELi16ELb1ELb0EEEJNSB_IJSI_SI_SK_EEENSB_IJNSV_ISI_SE_EENSV_INSB_IJNSC_ILi16EEESD_EEENSB_IJSE_SJ_EEEEEEEESM_NSB_IJNSB_IJlllEEESE_SX_EEESM_S1X_NS1K_6fusion15FusionCallbacksIS1O_NS1Y_17LinearCombinationISM_fSM_fLNS_15FloatRoundStyleE2EEES1P_S1V_JEEENSA_5SM1004TMEM4LOAD26SM100_TMEM_LOAD_32dp32b16xENSA_20SM90_TMA_LOAD_IM2COLENS16_INS17_ILi1ELi4ELi3EEES1A_NSV_INSB_IJS1B_S1R_EEENSB_IJS1R_SE_EEEEEEENSA_39AutoVectorizingCopyWithAssumedAlignmentILi128EEENSA_21SM90_TMA_STORE_IM2COLES2D_S2F_S2F_EEEvvEEEEvNT_6ParamsE:
        .type           _ZN7cutlass13device_kernelINS_4conv6kernel13ConvUniversalINS1_16ConvProblemShapeILNS1_8OperatorE0ELi2EEENS1_10collective14CollectiveConvINS1_47MainloopSm100TmaUmmaWarpSpecializedImplicitGemmILS5_0ELi35ELi2ELi1ELi2EN4cute5tupleIJNSA_1CILi2EEENSC_ILi1EEESE_EEEEENSB_IJNSC_ILi128EEENSC_ILi64EEENSB_IJNSC_ILi32EEEEEEEEENS_10bfloat16_tESM_NSA_8TiledMMAINSA_8MMA_AtomIJNSA_26SM100_MMA_F16BF16_2x1SM_SSISM_SM_fLi128ELi64ELNSA_4UMMA5MajorE0ELSR_0ELNSQ_7ScaleInE0ELSS_0EEEEEENSA_6LayoutINSB_IJSE_SE_SE_EEENSB_IJNSC_ILi0EEESX_SX_EEEEENSB_IJNSA_10UnderscoreES10_S10_EEEEENS7_6detail27Sm100ImplicitGemmTileTraitsINSA_25SM100_TMA_2SM_LOAD_IM2COLENSA_14ComposedLayoutINSA_7SwizzleILi2ELi4ELi3EEENSA_18smem_ptr_flag_bitsILi16EEENSV_INSB_IJNSC_ILi8EEESJ_EEENSB_IJSJ_SE_EEEEEEEvEENS14_INSA_18SM100_TMA_2SM_LOADES1F_vEEEENS_8epilogue10collective18CollectiveEpilogueINS1K_23Sm100TmaWarpSpecializedILi3ELi2ELi16ELb1ELb0EEEJNSB_IJSI_SI_SK_EEENSB_IJNSV_ISI_SE_EENSV_INSB_IJNSC_ILi16EEESD_EEENSB_IJSE_SJ_EEEEEEEESM_NSB_IJNSB_IJlllEEESE_SX_EEESM_S1X_NS1K_6fusion15FusionCallbacksIS1O_NS1Y_17LinearCombinationISM_fSM_fLNS_15FloatRoundStyleE2EEES1P_S1V_JEEENSA_5SM1004TMEM4LOAD26SM100_TMEM_LOAD_32dp32b16xENSA_20SM90_TMA_LOAD_IM2COLENS16_INS17_ILi1ELi4ELi3EEES1A_NSV_INSB_IJS1B_S1R_EEENSB_IJS1R_SE_EEEEEEENSA_39AutoVectorizingCopyWithAssumedAlignmentILi128EEENSA_21SM90_TMA_STORE_IM2COLES2D_S2F_S2F_EEEvvEEEEvNT_6ParamsE,@function
        .size           _ZN7cutlass13device_kernelINS_4conv6kernel13ConvUniversalINS1_16ConvProblemShapeILNS1_8OperatorE0ELi2EEENS1_10collective14CollectiveConvINS1_47MainloopSm100TmaUmmaWarpSpecializedImplicitGemmILS5_0ELi35ELi2ELi1ELi2EN4cute5tupleIJNSA_1CILi2EEENSC_ILi1EEESE_EEEEENSB_IJNSC_ILi128EEENSC_ILi64EEENSB_IJNSC_ILi32EEEEEEEEENS_10bfloat16_tESM_NSA_8TiledMMAINSA_8MMA_AtomIJNSA_26SM100_MMA_F16BF16_2x1SM_SSISM_SM_fLi128ELi64ELNSA_4UMMA5MajorE0ELSR_0ELNSQ_7ScaleInE0ELSS_0EEEEEENSA_6LayoutINSB_IJSE_SE_SE_EEENSB_IJNSC_ILi0EEESX_SX_EEEEENSB_IJNSA_10UnderscoreES10_S10_EEEEENS7_6detail27Sm100ImplicitGemmTileTraitsINSA_25SM100_TMA_2SM_LOAD_IM2COLENSA_14ComposedLayoutINSA_7SwizzleILi2ELi4ELi3EEENSA_18smem_ptr_flag_bitsILi16EEENSV_INSB_IJNSC_ILi8EEESJ_EEENSB_IJSJ_SE_EEEEEEEvEENS14_INSA_18SM100_TMA_2SM_LOADES1F_vEEEENS_8epilogue10collective18CollectiveEpilogueINS1K_23Sm100TmaWarpSpecializedILi3ELi2ELi16ELb1ELb0EEEJNSB_IJSI_SI_SK_EEENSB_IJNSV_ISI_SE_EENSV_INSB_IJNSC_ILi16EEESD_EEENSB_IJSE_SJ_EEEEEEEESM_NSB_IJNSB_IJlllEEESE_SX_EEESM_S1X_NS1K_6fusion15FusionCallbacksIS1O_NS1Y_17LinearCombinationISM_fSM_fLNS_15FloatRoundStyleE2EEES1P_S1V_JEEENSA_5SM1004TMEM4LOAD26SM100_TMEM_LOAD_32dp32b16xENSA_20SM90_TMA_LOAD_IM2COLENS16_INS17_ILi1ELi4ELi3EEES1A_NSV_INSB_IJS1B_S1R_EEENSB_IJS1R_SE_EEEEEEENSA_39AutoVectorizingCopyWithAssumedAlignmentILi128EEENSA_21SM90_TMA_STORE_IM2COLES2D_S2F_S2F_EEEvvEEEEvNT_6ParamsE,(.L_x_259 - _ZN7cutlass13device_kernelINS_4conv6kernel13ConvUniversalINS1_16ConvProblemShapeILNS1_8OperatorE0ELi2EEENS1_10collective14CollectiveConvINS1_47MainloopSm100TmaUmmaWarpSpecializedImplicitGemmILS5_0ELi35ELi2ELi1ELi2EN4cute5tupleIJNSA_1CILi2EEENSC_ILi1EEESE_EEEEENSB_IJNSC_ILi128EEENSC_ILi64EEENSB_IJNSC_ILi32EEEEEEEEENS_10bfloat16_tESM_NSA_8TiledMMAINSA_8MMA_AtomIJNSA_26SM100_MMA_F16BF16_2x1SM_SSISM_SM_fLi128ELi64ELNSA_4UMMA5MajorE0ELSR_0ELNSQ_7ScaleInE0ELSS_0EEEEEENSA_6LayoutINSB_IJSE_SE_SE_EEENSB_IJNSC_ILi0EEESX_SX_EEEEENSB_IJNSA_10UnderscoreES10_S10_EEEEENS7_6detail27Sm100ImplicitGemmTileTraitsINSA_25SM100_TMA_2SM_LOAD_IM2COLENSA_14ComposedLayoutINSA_7SwizzleILi2ELi4ELi3EEENSA_18smem_ptr_flag_bitsILi16EEENSV_INSB_IJNSC_ILi8EEESJ_EEENSB_IJSJ_SE_EEEEEEEvEENS14_INSA_18SM100_TMA_2SM_LOADES1F_vEEEENS_8epilogue10collective18CollectiveEpilogueINS1K_23Sm100TmaWarpSpecializedILi3ELi2ELi16ELb1ELb0EEEJNSB_IJSI_SI_SK_EEENSB_IJNSV_ISI_SE_EENSV_INSB_IJNSC_ILi16EEESD_EEENSB_IJSE_SJ_EEEEEEEESM_NSB_IJNSB_IJlllEEESE_SX_EEESM_S1X_NS1K_6fusion15FusionCallbacksIS1O_NS1Y_17LinearCombinationISM_fSM_fLNS_15FloatRoundStyleE2EEES1P_S1V_JEEENSA_5SM1004TMEM4LOAD26SM100_TMEM_LOAD_32dp32b16xENSA_20SM90_TMA_LOAD_IM2COLENS16_INS17_ILi1ELi4ELi3EEES1A_NSV_INSB_IJS1B_S1R_EEENSB_IJS1R_SE_EEEEEEENSA_39AutoVectorizingCopyWithAssumedAlignmentILi128EEENSA_21SM90_TMA_STORE_IM2COLES2D_S2F_S2F_EEEvvEEEEvNT_6ParamsE)
        .other          _ZN7cutlass13device_kernelINS_4conv6kernel13ConvUniversalINS1_16ConvProblemShapeILNS1_8OperatorE0ELi2EEENS1_10collective14CollectiveConvINS1_47MainloopSm100TmaUmmaWarpSpecializedImplicitGemmILS5_0ELi35ELi2ELi1ELi2EN4cute5tupleIJNSA_1CILi2EEENSC_ILi1EEESE_EEEEENSB_IJNSC_ILi128EEENSC_ILi64EEENSB_IJNSC_ILi32EEEEEEEEENS_10bfloat16_tESM_NSA_8TiledMMAINSA_8MMA_AtomIJNSA_26SM100_MMA_F16BF16_2x1SM_SSISM_SM_fLi128ELi64ELNSA_4UMMA5MajorE0ELSR_0ELNSQ_7ScaleInE0ELSS_0EEEEEENSA_6LayoutINSB_IJSE_SE_SE_EEENSB_IJNSC_ILi0EEESX_SX_EEEEENSB_IJNSA_10UnderscoreES10_S10_EEEEENS7_6detail27Sm100ImplicitGemmTileTraitsINSA_25SM100_TMA_2SM_LOAD_IM2COLENSA_14ComposedLayoutINSA_7SwizzleILi2ELi4ELi3EEENSA_18smem_ptr_flag_bitsILi16EEENSV_INSB_IJNSC_ILi8EEESJ_EEENSB_IJSJ_SE_EEEEEEEvEENS14_INSA_18SM100_TMA_2SM_LOADES1F_vEEEENS_8epilogue10collective18CollectiveEpilogueINS1K_23Sm100TmaWarpSpecializedILi3ELi2ELi16ELb1ELb0EEEJNSB_IJSI_SI_SK_EEENSB_IJNSV_ISI_SE_EENSV_INSB_IJNSC_ILi16EEESD_EEENSB_IJSE_SJ_EEEEEEEESM_NSB_IJNSB_IJlllEEESE_SX_EEESM_S1X_NS1K_6fusion15FusionCallbacksIS1O_NS1Y_17LinearCombinationISM_fSM_fLNS_15FloatRoundStyleE2EEES1P_S1V_JEEENSA_5SM1004TMEM4LOAD26SM100_TMEM_LOAD_32dp32b16xENSA_20SM90_TMA_LOAD_IM2COLENS16_INS17_ILi1ELi4ELi3EEES1A_NSV_INSB_IJS1B_S1R_EEENSB_IJS1R_SE_EEEEEEENSA_39AutoVectorizingCopyWithAssumedAlignmentILi128EEENSA_21SM90_TMA_STORE_IM2COLES2D_S2F_S2F_EEEvvEEEEvNT_6ParamsE,@"STO_CUDA_ENTRY STV_DEFAULT"
_ZN7cutlass13device_kernelINS_4conv6kernel13ConvUniversalINS1_16ConvProblemShapeILNS1_8OperatorE0ELi2EEENS1_10collective14CollectiveConvINS1_47MainloopSm100TmaUmmaWarpSpecializedImplicitGemmILS5_0ELi35ELi2ELi1ELi2EN4cute5tupleIJNSA_1CILi2EEENSC_ILi1EEESE_EEEEENSB_IJNSC_ILi128EEENSC_ILi64EEENSB_IJNSC_ILi32EEEEEEEEENS_10bfloat16_tESM_NSA_8TiledMMAINSA_8MMA_AtomIJNSA_26SM100_MMA_F16BF16_2x1SM_SSISM_SM_fLi128ELi64ELNSA_4UMMA5MajorE0ELSR_0ELNSQ_7ScaleInE0ELSS_0EEEEEENSA_6LayoutINSB_IJSE_SE_SE_EEENSB_IJNSC_ILi0EEESX_SX_EEEEENSB_IJNSA_10UnderscoreES10_S10_EEEEENS7_6detail27Sm100ImplicitGemmTileTraitsINSA_25SM100_TMA_2SM_LOAD_IM2COLENSA_14ComposedLayoutINSA_7SwizzleILi2ELi4ELi3EEENSA_18smem_ptr_flag_bitsILi16EEENSV_INSB_IJNSC_ILi8EEESJ_EEENSB_IJSJ_SE_EEEEEEEvEENS14_INSA_18SM100_TMA_2SM_LOADES1F_vEEEENS_8epilogue10collective18CollectiveEpilogueINS1K_23Sm100TmaWarpSpecializedILi3ELi2ELi16ELb1ELb0EEEJNSB_IJSI_SI_SK_EEENSB_IJNSV_ISI_SE_EENSV_INSB_IJNSC_ILi16EEESD_EEENSB_IJSE_SJ_EEEEEEEESM_NSB_IJNSB_IJlllEEESE_SX_EEESM_S1X_NS1K_6fusion15FusionCallbacksIS1O_NS1Y_17LinearCombinationISM_fSM_fLNS_15FloatRoundStyleE2EEES1P_S1V_JEEENSA_5SM1004TMEM4LOAD26SM100_TMEM_LOAD_32dp32b16xENSA_20SM90_TMA_LOAD_IM2COLENS16_INS17_ILi1ELi4ELi3EEES1A_NSV_INSB_IJS1B_S1R_EEENSB_IJS1R_SE_EEEEEEENSA_39AutoVectorizingCopyWithAssumedAlignmentILi128EEENSA_21SM90_TMA_STORE_IM2COLES2D_S2F_S2F_EEEvvEEEEvNT_6ParamsE:
[----:B------:R-:W1:Y:S01]  /*0000*/  LDC R1, c[0x0][0x37c] ;  /* 0x0000df00ff017b82 */ /* 0x000e620000000800 */
[----:B------:R-:W2:Y:S01]  /*0010*/  S2R R55, SR_TID.X ;  /* 0x0000000000377919 */ /* 0x000ea20000002100 */
[----:B------:R-:W3:Y:S06]  /*0020*/  LDCU.64 UR8, c[0x0][0x890] ;  /* 0x00011200ff0877ac */ /* 0x000eec0008000a00 */
[----:B------:R-:W4:Y:S01]  /*0030*/  S2UR UR4, SR_CgaCtaId ;  /* 0x00000000000479c3 */ /* 0x000f220000008800 */
[----:B-1----:R-:W-:Y:S01]  /*0040*/  VIADD R1, R1, 0xfffffff8 ;  /* 0xfffffff801017836 */ /* 0x002fe20000000000 */
[----:B------:R-:W-:-:S02]  /*0050*/  PRMT R45, RZ, 0x7610, R45 ;  /* 0x00007610ff2d7816 */ /* 0x000fc4000000002d */
[----:B------:R-:W-:Y:S02]  /*0060*/  ELECT P1, URZ, PT ;  /* 0x0000000000ff782f */ /* 0x000fe40003820000 */
[----:B------:R-:W-:Y:S01]  /*0070*/  R2UR UR43, R1 ;  /* 0x00000000012b72ca */ /* 0x000fe200000e0000 */
[----:B---3--:R-:W-:-:S04]  /*0080*/  UISETP.NE.U32.AND UP0, UPT, UR8, URZ, UPT ;  /* 0x000000ff0800728c */ /* 0x008fc8000bf05070 */
[----:B------:R-:W-:Y:S02]  /*0090*/  UISETP.NE.AND.EX UP0, UPT, UR9, URZ, UPT, UP0 ;  /* 0x000000ff0900728c */ /* 0x000fe4000bf05300 */
[----:B----4-:R-:W-:Y:S02]  /*00a0*/  ULOP3.LUT UR31, UR4, 0x1, URZ, 0xc0, !UPT ;  /* 0x00000001041f7892 */ /* 0x010fe4000f8ec0ff */
[----:B------:R-:W-:Y:S01]  /*00b0*/  ULOP3.LUT UR30, UR4, 0x1, URZ, 0x3c, !UPT ;  /* 0x00000001041e7892 */ /* 0x000fe2000f8e3cff */
[----:B--2---:R-:W-:-:S05]  /*00c0*/  SHF.R.U32.HI R46, RZ, 0x5, R55 ;  /* 0x00000005ff2e7819 */ /* 0x004fca0000011637 */
[----:B------:R-:W1:Y:S02]  /*00d0*/  SHFL.IDX PT, R0, R46, RZ, 0x1f ;  /* 0x00001fff2e007589 */ /* 0x000e6400000e0000 */
[----:B-1----:R-:W-:Y:S01]  /*00e0*/  R2UR UR18, R0 ;  /* 0x00000000001272ca */ /* 0x002fe200000e0000 */
[----:B------:R-:W-:-:S14]  /*00f0*/  BRA.U UP0, `(.L_x_0) ;  /* 0x0000000100307547 */ /* 0x000fdc000b800000 */
[----:B------:R-:W1:Y:S02]  /*0100*/  LDCU.64 UR4, c[0x0][0x888] ;  /* 0x00011100ff0477ac */ /* 0x000e640008000a00 */
[----:B-1----:R-:W-:-:S04]  /*0110*/  UISETP.NE.U32.AND UP0, UPT, UR4, URZ, UPT ;  /* 0x000000ff0400728c */ /* 0x002fc8000bf05070 */
[----:B------:R-:W-:-:S09]  /*0120*/  UISETP.NE.AND.EX UP0, UPT, UR5, URZ, UPT, UP0 ;  /* 0x000000ff0500728c */ /* 0x000fd2000bf05300 */
[----:B------:R-:W-:Y:S05]  /*0130*/  BRA.U !UP0, `(.L_x_1) ;  /* 0x0000000108147547 */ /* 0x000fea000b800000 */
[----:B------:R-:W1:Y:S01]  /*0140*/  LDC.64 R26, c[0x0][0x888] ;  /* 0x00022200ff1a7b82 */ /* 0x000e620000000a00 */
[----:B------:R-:W1:Y:S02]  /*0150*/  LDCU.64 UR4, c[0x0][0x358] ;  /* 0x00006b00ff0477ac */ /* 0x000e640008000a00 */
[----:B-1----:R1:W5:Y:S01]  /*0160*/  LDG.E R26, desc[UR4][R26.64] ;  /* 0x000000041a1a7981 */ /* 0x002362000c1e1900 */
[----:B------:R-:W-:Y:S01]  /*0170*/  HFMA2 R45, -RZ, RZ, 0, 5.9604644775390625e-08 ;  /* 0x00000001ff2d7431 */ /* 0x000fe200000001ff */
[----:B------:R-:W-:Y:S05]  /*0180*/  BRA `(.L_x_0) ;  /* 0x00000000000c7947 */ /* 0x000fea0003800000 */
.L_x_1:
[----:B------:R-:W1:Y:S01]  /*0190*/  LDCU UR4, c[0x0][0x880] ;  /* 0x00011000ff0477ac */ /* 0x000e620008000800 */
[----:B------:R-:W-:Y:S01]  /*01a0*/  HFMA2 R45, -RZ, RZ, 0, 5.9604644775390625e-08 ;  /* 0x00000001ff2d7431 */ /* 0x000fe200000001ff */
[----:B-1----:R-:W-:-:S07]  /*01b0*/  MOV R26, UR4 ;  /* 0x00000004001a7c02 */ /* 0x002fce0008000f00 */
.L_x_0:
[----:B------:R-:W2:Y:S02]  /*01c0*/  LDCU.64 UR4, c[0x0][0x8b0] ;  /* 0x00011600ff0477ac */ /* 0x000ea40008000a00 */
[----:B--2---:R-:W-:-:S04]  /*01d0*/  UISETP.NE.U32.AND UP0, UPT, UR4, URZ, UPT ;  /* 0x000000ff0400728c */ /* 0x004fc8000bf05070 */
[----:B------:R-:W-:-:S09]  /*01e0*/  UISETP.NE.AND.EX UP0, UPT, UR5, URZ, UPT, UP0 ;  /* 0x000000ff0500728c */ /* 0x000fd2000bf05300 */
[----:B------:R-:W-:Y:S05]  /*01f0*/  BRA.U UP0, `(.L_x_2) ;  /* 0x0000000100287547 */ /* 0x000fea000b800000 */
[----:B------:R-:W2:Y:S02]  /*0200*/  LDCU.64 UR4, c[0x0][0x8a8] ;  /* 0x00011500ff0477ac */ /* 0x000ea40008000a00 */
[----:B--2---:R-:W-:-:S04]  /*0210*/  UISETP.NE.U32.AND UP0, UPT, UR4, URZ, UPT ;  /* 0x000000ff0400728c */ /* 0x004fc8000bf05070 */
[----:B------:R-:W-:-:S09]  /*0220*/  UISETP.NE.AND.EX UP0, UPT, UR5, URZ, UPT, UP0 ;  /* 0x000000ff0500728c */ /* 0x000fd2000bf05300 */
[----:B------:R-:W-:Y:S05]  /*0230*/  BRA.U !UP0, `(.L_x_3) ;  /* 0x0000000108107547 */ /* 0x000fea000b800000 */
[----:B------:R-:W2:Y:S01]  /*0240*/  LDC.64 R24, c[0x0][0x8a8] ;  /* 0x00022a00ff187b82 */ /* 0x000ea20000000a00 */
[----:B------:R-:W2:Y:S02]  /*0250*/  LDCU.64 UR4, c[0x0][0x358] ;  /* 0x00006b00ff0477ac */ /* 0x000ea40008000a00 */
[----:B--2---:R2:W5:Y:S01]  /*0260*/  LDG.E R24, desc[UR4][R24.64] ;  /* 0x0000000418187981 */ /* 0x004562000c1e1900 */
[----:B------:R-:W-:Y:S05]  /*0270*/  BRA `(.L_x_2) ;  /* 0x0000000000087947 */ /* 0x000fea0003800000 */
.L_x_3:
[----:B------:R-:W2:Y:S02]  /*0280*/  LDCU UR4, c[0x0][0x8a0] ;  /* 0x00011400ff0477ac */ /* 0x000ea40008000800 */
[----:B--2---:R-:W-:Y:S02]  /*0290*/  MOV R24, UR4 ;  /* 0x0000000400187c02 */ /* 0x004fe40008000f00 */
.L_x_2:
[----:B------:R-:W-:Y:S01]  /*02a0*/  IMAD.U32 R0, RZ, RZ, UR18 ;  /* 0x00000012ff007e24 */ /* 0x000fe2000f8e00ff */
[----:B------:R-:W-:Y:S04]  /*02b0*/  BSSY.RECONVERGENT B0, `(.L_x_4) ;  /* 0x000000c000007945 */ /* 0x000fe80003800200 */
[C---:B------:R-:W-:Y:S02]  /*02c0*/  ISETP.NE.OR P2, PT, R0.reuse, 0x1, !P1 ;  /* 0x000000010000780c */ /* 0x040fe40004f45670 */
[----:B------:R-:W-:-:S11]  /*02d0*/  ISETP.NE.OR P0, PT, R0, 0x3, !P1 ;  /* 0x000000030000780c */ /* 0x000fd60004f05670 */
[----:B------:R-:W-:Y:S05]  /*02e0*/  @P2 BRA `(.L_x_5) ;  /* 0x0000000000202947 */ /* 0x000fea0003800000 */
[----:B------:R-:W3:Y:S02]  /*02f0*/  LDCU.64 UR4, c[0x0][0x348] ;  /* 0x00006900ff0477ac */ /* 0x000ee40008000a00 */
[----:B---3--:R-:W-:Y:S02]  /*0300*/  UIADD3 UR6, UP1, UPT, UR4, 0x80, URZ ;  /* 0x0000008004067890 */ /* 0x008fe4000ff3e0ff */
[----:B------:R-:W-:Y:S02]  /*0310*/  UIADD3 UR4, UP0, UPT, UR4, 0x180, URZ ;  /* 0x0000018004047890 */ /* 0x000fe4000ff1e0ff */
[----:B------:R-:W-:Y:S02]  /*0320*/  UIADD3.X UR7, UPT, UPT, URZ, UR5, URZ, UP1, !UPT ;  /* 0x00000005ff077290 */ /* 0x000fe40008ffe4ff */
[----:B------:R-:W-:-:S07]  /*0330*/  UIADD3.X UR5, UPT, UPT, URZ, UR5, URZ, UP0, !UPT ;  /* 0x00000005ff057290 */ /* 0x000fce00087fe4ff */
[----:B------:R3:W-:Y:S02]  /*0340*/  UTMACCTL.PF [UR6] ;  /* 0x00000000060079b9 */ /* 0x0007e40008040000 */
[----:B------:R3:W-:Y:S02]  /*0350*/  UTMACCTL.PF [UR4] ;  /* 0x00000000040079b9 */ /* 0x0007e40008040000 */
[----:B---3--:R-:W-:Y:S01]  /*0360*/  NOP ;  /* 0x0000000000007918 */ /* 0x008fe20000000000 */
.L_x_5:
[----:B------:R-:W-:Y:S05]  /*0370*/  BSYNC.RECONVERGENT B0 ;  /* 0x0000000000007941 */ /* 0x000fea0003800200 */
.L_x_4:
[----:B------:R-:W-:Y:S04]  /*0380*/  BSSY.RECONVERGENT B0, `(.L_x_6) ;  /* 0x000000a000007945 */ /* 0x000fe80003800200 */
        /* <DEDUP_REMOVED lines=9> */
.L_x_7:
[----:B------:R-:W-:Y:S05]  /*0420*/  BSYNC.RECONVERGENT B0 ;  /* 0x0000000000007941 */ /* 0x000fea0003800200 */
.L_x_6:
[----:B------:R-:W3:Y:S01]  /*0430*/  LDCU.64 UR4, c[0x0][0x888] ;  /* 0x00011100ff0477ac */ /* 0x000ee20008000a00 */
[----:B------:R-:W-:Y:S02]  /*0440*/  UISETP.EQ.U32.AND UP2, UPT, UR8, URZ, UPT ;  /* 0x000000ff0800728c */ /* 0x000fe4000bf42070 */
[----:B------:R-:W-:Y:S02]  /*0450*/  UPLOP3.LUT UP3, UPT, UPT, UPT, UPT, 0x80, 0x8 ;  /* 0x000000000008789c */ /* 0x000fe40003f6f070 */
[----:B---3--:R-:W-:-:S04]  /*0460*/  UISETP.NE.U32.AND UP0, UPT, UR4, URZ, UPT ;  /* 0x000000ff0400728c */ /* 0x008fc8000bf05070 */
[----:B------:R-:W-:-:S04]  /*0470*/  UISETP.NE.AND.EX UP1, UPT, UR5, URZ, UPT, UP0 ;  /* 0x000000ff0500728c */ /* 0x000fc8000bf25300 */
[----:B------:R-:W-:-:S04]  /*0480*/  UISETP.EQ.OR.EX UP4, UPT, UR9, URZ, !UP1, UP2 ;  /* 0x000000ff0900728c */ /* 0x000fc8000cf82720 */
[----:B------:R-:W-:-:S06]  /*0490*/  UP2UR UR4, UPR, URZ, 0x10 ;  /* 0x00000010ff047883 */ /* 0x000fcc0008000000 */
[----:B------:R-:W-:Y:S01]  /*04a0*/  MOV R51, UR4 ;  /* 0x0000000400337c02 */ /* 0x000fe20008000f00 */
[----:B------:R-:W-:Y:S06]  /*04b0*/  BRA.U !UP4, `(.L_x_8) ;  /* 0x000000010c207547 */ /* 0x000fec000b800000 */
[----:B------:R-:W-:Y:S01]  /*04c0*/  UISETP.NE.U32.AND UP2, UPT, UR8, URZ, UPT ;  /* 0x000000ff0800728c */ /* 0x000fe2000bf45070 */
[----:B-----5:R-:W-:Y:S01]  /*04d0*/  FSETP.NEU.AND P0, PT, R26, RZ, PT ;  /* 0x000000ff1a00720b */ /* 0x020fe20003f0d000 */
[----:B------:R-:W-:Y:S02]  /*04e0*/  USEL UR4, URZ, 0xffffffff, UP1 ;  /* 0xffffffffff047887 */ /* 0x000fe40008800000 */
[----:B------:R-:W-:-:S10]  /*04f0*/  UISETP.NE.AND.EX UP2, UPT, UR9, URZ, UPT, UP2 ;  /* 0x000000ff0900728c */ /* 0x000fd4000bf45320 */
[----:B------:R-:W-:Y:S01]  /*0500*/  VOTEU.ANY UP0, P0 ;  /* 0x0000000000ff7886 */ /* 0x000fe20000000100 */
[----:B------:R-:W-:-:S04]  /*0510*/  @!UP2 USEL UR4, URZ, 0xffffffff, UP0 ;  /* 0xffffffffff04a887 */ /* 0x000fc80008000000 */
[----:B------:R-:W-:-:S04]  /*0520*/  ULOP3.LUT UR4, UR4, 0x1, URZ, 0xc0, !UPT ;  /* 0x0000000104047892 */ /* 0x000fc8000f8ec0ff */
[----:B------:R-:W-:-:S11]  /*0530*/  UISETP.NE.U32.AND UP3, UPT, UR4, 0x1, UPT ;  /* 0x000000010400788c */ /* 0x000fd6000bf65070 */
.L_x_8:
[----:B------:R-:W3:Y:S01]  /*0540*/  SHFL.IDX PT, R0, R46, RZ, 0x1f ;  /* 0x00001fff2e007589 */ /* 0x000ee200000e0000 */
[----:B------:R-:W-:Y:S02]  /*0550*/  UISETP.NE.AND UP5, UPT, UR18, 0x2, UPT ;  /* 0x000000021200788c */ /* 0x000fe4000bfa5270 */
[----:B------:R-:W-:Y:S02]  /*0560*/  UISETP.NE.AND UP0, UPT, UR18, 0x2, UPT ;  /* 0x000000021200788c */ /* 0x000fe4000bf05270 */
[----:B------:R-:W-:Y:S02]  /*0570*/  UISETP.NE.OR UP2, UPT, UR31, URZ, UP5 ;  /* 0x000000ff1f00728c */ /* 0x000fe4000af45670 */
[----:B------:R-:W-:-:S04]  /*0580*/  USEL UR53, URZ, 0x1, UP0 ;  /* 0x00000001ff357887 */ /* 0x000fc80008000000 */
[----:B------:R-:W-:Y:S02]  /*0590*/  PLOP3.LUT P3, PT, P1, PT, UP2, 0xae, 0xea ;  /* 0x0000000000ea781c */ /* 0x000fe40000f6f52e */
[----:B---3--:R-:W-:-:S13]  /*05a0*/  ISETP.NE.AND P0, PT, R0, RZ, PT ;  /* 0x000000ff0000720c */ /* 0x008fda0003f05270 */
[----:B------:R-:W-:Y:S05]  /*05b0*/  @P0 BRA `(.L_x_9) ;  /* 0x00000004004c0947 */ /* 0x000fea0003800000 */
[----:B------:R-:W-:Y:S01]  /*05c0*/  ELECT P0, URZ, PT ;  /* 0x0000000000ff782f */ /* 0x000fe20003800000 */
[----:B------:R-:W-:-:S12]  /*05d0*/  BSSY.RECONVERGENT B0, `(.L_x_9) ;  /* 0x0000051000007945 */ /* 0x000fd80003800200 */
[----:B------:R-:W-:Y:S05]  /*05e0*/  @!P0 BRA `(.L_x_10) ;  /* 0x00000004003c8947 */ /* 0x000fea0003800000 */
[----:B------:R-:W3:Y:S01]  /*05f0*/  S2UR UR5, SR_CgaCtaId ;  /* 0x00000000000579c3 */ /* 0x000ee20000008800 */
[----:B------:R-:W-:Y:S01]  /*0600*/  UMOV UR4, 0x400 ;  /* 0x0000040000047882 */ /* 0x000fe20000000000 */
[----:B------:R-:W-:Y:S02]  /*0610*/  UMOV UR6, 0x1 ;  /* 0x0000000100067882 */ /* 0x000fe40000000000 */
[----:B------:R-:W-:-:S04]  /*0620*/  UIADD3 UR6, UPT, UPT, -UR6, 0x100000, URZ ;  /* 0x0010000006067890 */ /* 0x000fc8000fffe1ff */
[----:B------:R-:W-:Y:S02]  /*0630*/  USHF.L.U32 UR7, UR6, 0xb, URZ ;  /* 0x0000000b06077899 */ /* 0x000fe400080006ff */
[----:B------:R-:W-:Y:S02]  /*0640*/  USHF.L.U32 UR6, UR6, 0x1, URZ ;  /* 0x0000000106067899 */ /* 0x000fe400080006ff */
[----:B---3--:R-:W-:Y:S01]  /*0650*/  ULEA UR4, UR5, UR4, 0x18 ;  /* 0x0000000405047291 */ /* 0x008fe2000f8ec0ff */
[----:B------:R-:W3:Y:S11]  /*0660*/  FENCE.VIEW.ASYNC.S ;  /* 0x00000000000073c6 */ /* 0x000ef60000000000 */
[----:B---3--:R3:W4:Y:S01]  /*0670*/  SYNCS.EXCH.64 URZ, [UR4], UR6 ;  /* 0x0000000604ff75b2 */ /* 0x0087220008000100 */
[----:B------:R3:W1:Y:S01]  /*0680*/  SYNCS.EXCH.64 URZ, [UR4+0x118], UR6 ;  /* 0x0001180604ff75b2 */ /* 0x0006620008000100 */
        /* <DEDUP_REMOVED lines=67> */
[----:B------:R3:W1:Y:S02]  /*0ac0*/  SYNCS.EXCH.64 URZ, [UR4+0x228], UR6 ;  /* 0x0002280604ff75b2 */ /* 0x0006640008000100 */
[----:B---34-:R-:W-:Y:S01]  /*0ad0*/  NOP ;  /* 0x0000000000007918 */ /* 0x018fe20000000000 */
.L_x_10:
[----:B------:R-:W-:Y:S05]  /*0ae0*/  BSYNC.RECONVERGENT B0 ;  /* 0x0000000000007941 */ /* 0x000fea0003800200 */
.L_x_9:
[----:B------:R-:W3:Y:S01]  /*0af0*/  SHFL.IDX PT, R0, R46, RZ, 0x1f ;  /* 0x00001fff2e007589 */ /* 0x000ee200000e0000 */
[----:B------:R-:W-:Y:S01]  /*0b00*/  NOP ;  /* 0x0000000000007918 */ /* 0x000fe20000000000 */
[----:B---3--:R-:W-:-:S13]  /*0b10*/  ISETP.NE.AND P0, PT, R0, 0x1, PT ;  /* 0x000000010000780c */ /* 0x008fda0003f05270 */
[----:B------:R-:W-:Y:S05]  /*0b20*/  @P0 BRA `(.L_x_11) ;  /* 0x0000000000500947 */ /* 0x000fea0003800000 */
[----:B------:R-:W3:Y:S01]  /*0b30*/  S2UR UR5, SR_CgaCtaId ;  /* 0x00000000000579c3 */ /* 0x000ee20000008800 */
[----:B------:R-:W-:Y:S01]  /*0b40*/  UMOV UR4, 0x400 ;  /* 0x0000040000047882 */ /* 0x000fe20000000000 */
[----:B------:R-:W-:Y:S01]  /*0b50*/  UMOV UR8, 0x20 ;  /* 0x0000002000087882 */ /* 0x000fe20000000000 */
[----:B------:R-:W-:Y:S01]  /*0b60*/  UMOV UR6, 0x80 ;  /* 0x0000008000067882 */ /* 0x000fe20000000000 */
[----:B------:R-:W-:-:S04]  /*0b70*/  UIADD3 UR8, UPT, UPT, -UR8, 0x100000, URZ ;  /* 0x0010000008087890 */ /* 0x000fc8000fffe1ff */
[----:B------:R-:W-:Y:S02]  /*0b80*/  USHF.L.U32 UR9, UR8, 0xb, URZ ;  /* 0x0000000b08097899 */ /* 0x000fe400080006ff */
[----:B------:R-:W-:Y:S02]  /*0b90*/  USHF.L.U32 UR8, UR8, 0x1, URZ ;  /* 0x0000000108087899 */ /* 0x000fe400080006ff */
[----:B------:R-:W-:-:S04]  /*0ba0*/  UIADD3 UR6, UPT, UPT, -UR6, 0x100000, URZ ;  /* 0x0010000006067890 */ /* 0x000fc8000fffe1ff */
[----:B------:R-:W-:Y:S02]  /*0bb0*/  USHF.L.U32 UR7, UR6, 0xb, URZ ;  /* 0x0000000b06077899 */ /* 0x000fe400080006ff */
[----:B------:R-:W-:Y:S01]  /*0bc0*/  USHF.L.U32 UR6, UR6, 0x1, URZ ;  /* 0x0000000106067899 */ /* 0x000fe200080006ff */
[----:B------:R-:W-:Y:S01]  /*0bd0*/  ELECT P0, URZ, PT ;  /* 0x0000000000ff782f */ /* 0x000fe20003800000 */
[----:B---3--:R-:W-:Y:S01]  /*0be0*/  ULEA UR4, UR5, UR4, 0x18 ;  /* 0x0000000405047291 */ /* 0x008fe2000f8ec0ff */
[----:B------:R-:W3:Y:S11]  /*0bf0*/  FENCE.VIEW.ASYNC.S ;  /* 0x00000000000073c6 */ /* 0x000ef60000000000 */
[----:B---3--:R3:W4:Y:S01]  /*0c00*/  SYNCS.EXCH.64 URZ, [UR4+0x230], UR8 ;  /* 0x0002300804ff75b2 */ /* 0x0087220008000100 */
[----:B------:R3:W1:Y:S01]  /*0c10*/  SYNCS.EXCH.64 URZ, [UR4+0x248], UR6 ;  /* 0x0002480604ff75b2 */ /* 0x0006620008000100 */
[----:B------:R3:W1:Y:S01]  /*0c20*/  SYNCS.EXCH.64 URZ, [UR4+0x238], UR8 ;  /* 0x0002380804ff75b2 */ /* 0x0006620008000100 */
[----:B------:R3:W1:Y:S01]  /*0c30*/  SYNCS.EXCH.64 URZ, [UR4+0x250], UR6 ;  /* 0x0002500604ff75b2 */ /* 0x0006620008000100 */
[----:B------:R3:W1:Y:S01]  /*0c40*/  SYNCS.EXCH.64 URZ, [UR4+0x240], UR8 ;  /* 0x0002400804ff75b2 */ /* 0x0006620008000100 */
[----:B------:R3:W1:Y:S01]  /*0c50*/  SYNCS.EXCH.64 URZ, [UR4+0x258], UR6 ;  /* 0x0002580604ff75b2 */ /* 0x0006620008000100 */
[----:B------:R-:W-:Y:S01]  /*0c60*/  NOP ;  /* 0x0000000000007918 */ /* 0x000fe20000000000 */
.L_x_11:
[----:B------:R-:W2:Y:S01]  /*0c70*/  SHFL.IDX PT, R0, R46, RZ, 0x1f ;  /* 0x00001fff2e007589 */ /* 0x000ea200000e0000 */
[----:B------:R-:W-:Y:S01]  /*0c80*/  NOP ;  /* 0x0000000000007918 */ /* 0x000fe20000000000 */
[----:B--2---:R-:W-:-:S13]  /*0c90*/  ISETP.NE.AND P0, PT, R0, 0x3, PT ;  /* 0x000000030000780c */ /* 0x004fda0003f05270 */
[----:B------:R-:W-:Y:S05]  /*0ca0*/  @P0 BRA `(.L_x_12) ;  /* 0x0000000000300947 */ /* 0x000fea0003800000 */
[----:B------:R-:W2:Y:S01]  /*0cb0*/  S2UR UR5, SR_CgaCtaId ;  /* 0x00000000000579c3 */ /* 0x000ea20000008800 */
[----:B---3--:R-:W-:Y:S01]  /*0cc0*/  UMOV UR4, 0x400 ;  /* 0x0000040000047882 */ /* 0x008fe20000000000 */
[----:B------:R-:W-:Y:S01]  /*0cd0*/  UMOV UR6, 0x20 ;  /* 0x0000002000067882 */ /* 0x000fe20000000000 */
[----:B------:R-:W-:Y:S01]  /*0ce0*/  ELECT P0, URZ, PT ;  /* 0x0000000000ff782f */ /* 0x000fe20003800000 */
[----:B------:R-:W-:-:S04]  /*0cf0*/  UIADD3 UR6, UPT, UPT, -UR6, 0x100000, URZ ;  /* 0x0010000006067890 */ /* 0x000fc8000fffe1ff */
[----:B------:R-:W-:Y:S02]  /*0d00*/  USHF.L.U32 UR7, UR6, 0xb, URZ ;  /* 0x0000000b06077899 */ /* 0x000fe400080006ff */
[----:B------:R-:W-:Y:S02]  /*0d10*/  USHF.L.U32 UR6, UR6, 0x1, URZ ;  /* 0x0000000106067899 */ /* 0x000fe400080006ff */
[----:B--2---:R-:W-:Y:S01]  /*0d20*/  ULEA UR4, UR5, UR4, 0x18 ;  /* 0x0000000405047291 */ /* 0x004fe2000f8ec0ff */
[----:B------:R-:W2:Y:S11]  /*0d30*/  FENCE.VIEW.ASYNC.S ;  /* 0x00000000000073c6 */ /* 0x000eb60000000000 */
[----:B--2---:R2:W3:Y:S01]  /*0d40*/  SYNCS.EXCH.64 URZ, [UR4+0x260], UR6 ;  /* 0x0002600604ff75b2 */ /* 0x0044e20008000100 */
[----:B------:R2:W1:Y:S01]  /*0d50*/  SYNCS.EXCH.64 URZ, [UR4+0x268], UR6 ;  /* 0x0002680604ff75b2 */ /* 0x0004620008000100 */
[----:B------:R-:W-:Y:S01]  /*0d60*/  NOP ;  /* 0x0000000000007918 */ /* 0x000fe20000000000 */
.L_x_12:
[----:B------:R-:W4:Y:S01]  /*0d70*/  SHFL.IDX PT, R0, R46, RZ, 0x1f ;  /* 0x00001fff2e007589 */ /* 0x000f2200000e0000 */
[----:B------:R-:W-:Y:S01]  /*0d80*/  NOP ;  /* 0x0000000000007918 */ /* 0x000fe20000000000 */
[----:B----4-:R-:W-:-:S13]  /*0d90*/  ISETP.NE.AND P0, PT, R0, 0x4, PT ;  /* 0x000000040000780c */ /* 0x010fda0003f05270 */
[----:B------:R-:W-:Y:S05]  /*0da0*/  @P0 BRA `(.L_x_13) ;  /* 0x0000000000440947 */ /* 0x000fea0003800000 */
[----:B------:R-:W4:Y:S01]  /*0db0*/  S2UR UR5, SR_CgaCtaId ;  /* 0x00000000000579c3 */ /* 0x000f220000008800 */
[----:B--23--:R-:W-:Y:S01]  /*0dc0*/  UMOV UR4, 0x1e0 ;  /* 0x000001e000047882 */ /* 0x00cfe20000000000 */
[----:B------:R-:W-:Y:S01]  /*0dd0*/  UMOV UR6, 0x400 ;  /* 0x0000040000067882 */ /* 0x000fe20000000000 */
[----:B------:R-:W-:Y:S01]  /*0de0*/  USEL UR4, UR4, 0x1a0, UP3 ;  /* 0x000001a004047887 */ /* 0x000fe20009800000 */
[----:B------:R-:W-:Y:S01]  /*0df0*/  UMOV UR8, 0x1 ;  /* 0x0000000100087882 */ /* 0x000fe20000000000 */
[----:B------:R-:W-:Y:S01]  /*0e00*/  ELECT P0, URZ, PT ;  /* 0x0000000000ff782f */ /* 0x000fe20003800000 */
[----:B------:R-:W-:-:S04]  /*0e10*/  UIADD3 UR8, UPT, UPT, -UR8, 0x100000, URZ ;  /* 0x0010000008087890 */ /* 0x000fc8000fffe1ff */
[----:B------:R-:W-:Y:S02]  /*0e20*/  USHF.L.U32 UR9, UR8, 0xb, URZ ;  /* 0x0000000b08097899 */ /* 0x000fe400080006ff */
[----:B------:R-:W-:Y:S02]  /*0e30*/  USHF.L.U32 UR8, UR8, 0x1, URZ ;  /* 0x0000000108087899 */ /* 0x000fe400080006ff */
[----:B----4-:R-:W-:Y:S02]  /*0e40*/  ULEA UR6, UR5, UR6, 0x18 ;  /* 0x0000000605067291 */ /* 0x010fe4000f8ec0ff */
[----:B------:R-:W-:-:S04]  /*0e50*/  UIADD3 UR4, UPT, UPT, -UR4, 0x100000, URZ ;  /* 0x0010000004047890 */ /* 0x000fc8000fffe1ff */
[----:B------:R-:W-:Y:S02]  /*0e60*/  USHF.L.U32 UR5, UR4, 0xb, URZ ;  /* 0x0000000b04057899 */ /* 0x000fe400080006ff */
[----:B------:R-:W-:Y:S01]  /*0e70*/  USHF.L.U32 UR4, UR4, 0x1, URZ ;  /* 0x0000000104047899 */ /* 0x000fe200080006ff */
[----:B------:R-:W2:Y:S03]  /*0e80*/  FENCE.VIEW.ASYNC.S ;  /* 0x00000000000073c6 */ /* 0x000ea60000000000 */
[----:B--2---:R4:W2:Y:S08]  /*0e90*/  SYNCS.EXCH.64 URZ, [UR6+0x270], UR8 ;  /* 0x0002700806ff75b2 */ /* 0x0048b00008000100 */
[----:B------:R4:W3:Y:S02]  /*0ea0*/  SYNCS.EXCH.64 URZ, [UR6+0x278], UR4 ;  /* 0x0002780406ff75b2 */ /* 0x0008e40008000100 */
[----:B----4-:R-:W-:Y:S01]  /*0eb0*/  NOP ;  /* 0x0000000000007918 */ /* 0x010fe20000000000 */
.L_x_13:
[----:B------:R-:W4:Y:S01]  /*0ec0*/  SHFL.IDX PT, R0, R46, RZ, 0x1f ;  /* 0x00001fff2e007589 */ /* 0x000f2200000e0000 */
[----:B------:R-:W-:Y:S01]  /*0ed0*/  ISETP.NE.OR P1, PT, RZ, UR18, !P1 ;  /* 0x00000012ff007c0c */ /* 0x000fe2000cf25670 */
[----:B------:R-:W-:Y:S01]  /*0ee0*/  NOP ;  /* 0x0000000000007918 */ /* 0x000fe20000000000 */
[----:B----4-:R-:W-:-:S13]  /*0ef0*/  ISETP.NE.AND P0, PT, R0, 0x5, PT ;  /* 0x000000050000780c */ /* 0x010fda0003f05270 */
[----:B------:R-:W-:Y:S05]  /*0f00*/  @P0 BRA `(.L_x_14) ;  /* 0x0000000000480947 */ /* 0x000fea0003800000 */
[----:B------:R-:W4:Y:S01]  /*0f10*/  S2UR UR5, SR_CgaCtaId ;  /* 0x00000000000579c3 */ /* 0x000f220000008800 */
[----:B--23--:R-:W-:Y:S01]  /*0f20*/  UMOV UR4, 0x400 ;  /* 0x0000040000047882 */ /* 0x00cfe20000000000 */
        /* <DEDUP_REMOVED lines=9> */
[----:B----4-:R-:W-:Y:S01]  /*0fc0*/  ULEA UR4, UR5, UR4, 0x18 ;  /* 0x0000000405047291 */ /* 0x010fe2000f8ec0ff */
[----:B------:R-:W2:Y:S11]  /*0fd0*/  FENCE.VIEW.ASYNC.S ;  /* 0x00000000000073c6 */ /* 0x000eb60000000000 */
[----:B--2---:R4:W2:Y:S01]  /*0fe0*/  SYNCS.EXCH.64 URZ, [UR4+0x280], UR6 ;  /* 0x0002800604ff75b2 */ /* 0x0048a20008000100 */
[----:B------:R4:W3:Y:S01]  /*0ff0*/  SYNCS.EXCH.64 URZ, [UR4+0x290], UR8 ;  /* 0x0002900804ff75b2 */ /* 0x0008e20008000100 */
[----:B------:R4:W1:Y:S01]  /*1000*/  SYNCS.EXCH.64 URZ, [UR4+0x288], UR6 ;  /* 0x0002880604ff75b2 */ /* 0x0008620008000100 */
[----:B------:R4:W1:Y:S02]  /*1010*/  SYNCS.EXCH.64 URZ, [UR4+0x298], UR8 ;  /* 0x0002980804ff75b2 */ /* 0x0008640008000100 */
[----:B----4-:R-:W-:Y:S01]  /*1020*/  NOP ;  /* 0x0000000000007918 */ /* 0x010fe20000000000 */
.L_x_14:
[----:B--23--:R-:W2:Y:S01]  /*1030*/  S2UR UR7, SR_CgaCtaId ;  /* 0x00000000000779c3 */ /* 0x00cea20000008800 */
[----:B------:R-:W-:Y:S01]  /*1040*/  VOTEU.ALL UP0, P1 ;  /* 0x0000000000ff7886 */ /* 0x000fe20000800000 */
[----:B------:R-:W-:Y:S01]  /*1050*/  UMOV UR4, 0x20 ;  /* 0x0000002000047882 */ /* 0x000fe20000000000 */
[----:B------:R-:W-:Y:S01]  /*1060*/  NOP ;  /* 0x0000000000007918 */ /* 0x000fe20000000000 */
[----:B------:R-:W-:Y:S01]  /*1070*/  LOP3.LUT R3, R55, 0x1f, RZ, 0xc0, !PT ;  /* 0x0000001f37037812 */ /* 0x000fe200078ec0ff */
[----:B------:R-:W-:Y:S01]  /*1080*/  UISETP.NE.AND UP4, UPT, UR18, URZ, UPT ;  /* 0x000000ff1200728c */ /* 0x000fe2000bf85270 */
[----:B------:R-:W-:Y:S01]  /*1090*/  @!UP0 UMOV UR6, 0x400 ;  /* 0x0000040000068882 */ /* 0x000fe20000000000 */
[----:B------:R-:W-:-:S04]  /*10a0*/  @!UP0 UIADD3 UR4, UPT, UPT, -UR4, 0x100000, URZ ;  /* 0x0010000004048890 */ /* 0x000fc8000fffe1ff */
[----:B------:R-:W-:Y:S02]  /*10b0*/  @!UP0 USHF.L.U32 UR5, UR4, 0xb, URZ ;  /* 0x0000000b04058899 */ /* 0x000fe400080006ff */
[----:B------:R-:W-:Y:S02]  /*10c0*/  @!UP0 USHF.L.U32 UR4, UR4, 0x1, URZ ;  /* 0x0000000104048899 */ /* 0x000fe400080006ff */
[----:B--2---:R-:W-:Y:S01]  /*10d0*/  @!UP0 ULEA UR6, UR7, UR6, 0x18 ;  /* 0x0000000607068291 */ /* 0x004fe2000f8ec0ff */
[----:B------:R-:W2:Y:S01]  /*10e0*/  LDCU UR7, c[0x0][0x36c] ;  /* 0x00006d80ff0777ac */ /* 0x000ea20008000800 */
[----:B------:R-:W-:Y:S01]  /*10f0*/  VOTEU.ALL UP0, P1 ;  /* 0x0000000000ff7886 */ /* 0x000fe20000800000 */
[----:B------:R-:W3:Y:S09]  /*1100*/  FENCE.VIEW.ASYNC.S ;  /* 0x00000000000073c6 */ /* 0x000ef20000000000 */
[----:B---3--:R3:W4:Y:S01]  /*1110*/  @!UP0 SYNCS.EXCH.64 URZ, [UR6+0x2a0], UR4 ;  /* 0x0002a00406ff85b2 */ /* 0x0087220008000100 */
[----:B--2---:R-:W-:-:S09]  /*1120*/  UISETP.EQ.U32.AND UP6, UPT, UR7, 0x1, UPT ;  /* 0x000000010700788c */ /* 0x004fd2000bfc2070 */
[----:B---3--:R-:W-:Y:S05]  /*1130*/  BRA.U !UP6, `(.L_x_15) ;  /* 0x000000010e087547 */ /* 0x008fea000b800000 */
[----:B-1--4-:R-:W-:Y:S01]  /*1140*/  UCGABAR_ARV ;  /* 0x00000000000079c7 */ /* 0x012fe20008000000 */
[----:B------:R-:W-:Y:S05]  /*1150*/  BRA `(.L_x_16) ;  /* 0x0000000000047947 */ /* 0x000fea0003800000 */
.L_x_15:
[----:B-1--4-:R-:W-:Y:S01]  /*1160*/  NOP ;  /* 0x0000000000007918 */ /* 0x012fe20000000000 */
.L_x_16:
[----:B------:R-:W1:Y:S01]  /*1170*/  S2UR UR21, SR_CTAID.X ;  /* 0x00000000001579c3 */ /* 0x000e620000002500 */
[----:B------:R-:W-:-:S05]  /*1180*/  CS2R.32 R50, SR_CgaSize ;  /* 0x0000000000327805 */ /* 0x000fca0000008a00 */
[----:B------:R-:W-:-:S05]  /*1190*/  IMAD R50, R50, -0xa0, RZ ;  /* 0xffffff6032327824 */ /* 0x000fca00078e02ff */
[----:B------:R-:W-:-:S14]  /*11a0*/  R2UR UR5, R50 ;  /* 0x00000000320572ca */ /* 0x000fdc00000e0000 */
[----:B------:R-:W2:Y:S01]  /*11b0*/  LDCU UR5, c[0x0][UR5+0x2b0] ;  /* 0x00005600050577ac */ /* 0x000ea20008000800 */
[----:B------:R-:W-:-:S05]  /*11c0*/  CS2R.32 R50, SR_CgaSize ;  /* 0x0000000000327805 */ /* 0x000fca0000008a00 */
[----:B------:R-:W-:-:S05]  /*11d0*/  IMAD R50, R50, -0xa0, RZ ;  /* 0xffffff6032327824 */ /* 0x000fca00078e02ff */
[----:B------:R-:W-:-:S14]  /*11e0*/  R2UR UR4, R50 ;  /* 0x00000000320472ca */ /* 0x000fdc00000e0000 */
[----:B------:R-:W3:Y:S01]  /*11f0*/  LDCU UR4, c[0x0][UR4+0x2b4] ;  /* 0x00005680040477ac */ /* 0x000ee20008000800 */
[----:B------:R-:W4:Y:S01]  /*1200*/  S2UR UR20, SR_CTAID.Y ;  /* 0x00000000001479c3 */ /* 0x000f220000002600 */
[----:B------:R-:W-:-:S05]  /*1210*/  CS2R.32 R50, SR_CgaSize ;  /* 0x0000000000327805 */ /* 0x000fca0000008a00 */
[----:B------:R-:W-:-:S05]  /*1220*/  IMAD R50, R50, -0xa0, RZ ;  /* 0xffffff6032327824 */ /* 0x000fca00078e02ff */
[----:B------:R-:W-:-:S14]  /*1230*/  R2UR UR7, R50 ;  /* 0x00000000320772ca */ /* 0x000fdc00000e0000 */
[----:B------:R-:W3:Y:S01]  /*1240*/  LDCU UR7, c[0x0][UR7+0x2a0] ;  /* 0x00005400070777ac */ /* 0x000ee20008000800 */
[----:B------:R-:W-:-:S05]  /*1250*/  CS2R.32 R50, SR_CgaSize ;  /* 0x0000000000327805 */ /* 0x000fca0000008a00 */
[----:B------:R-:W-:-:S05]  /*1260*/  IMAD R50, R50, -0xa0, RZ ;  /* 0xffffff6032327824 */ /* 0x000fca00078e02ff */
[----:B------:R-:W-:-:S14]  /*1270*/  R2UR UR8, R50 ;  /* 0x00000000320872ca */ /* 0x000fdc00000e0000 */
[----:B------:R-:W3:Y:S01]  /*1280*/  LDCU UR8, c[0x0][UR8+0x2a4] ;  /* 0x00005480080877ac */ /* 0x000ee20008000800 */
[----:B------:R-:W3:Y:S01]  /*1290*/  LDCU UR19, c[0x0][0xb24] ;  /* 0x00016480ff1377ac */ /* 0x000ee20008000800 */
[----:B------:R-:W3:Y:S01]  /*12a0*/  LDCU UR39, c[0x0][0xb24] ;  /* 0x00016480ff2777ac */ /* 0x000ee20008000800 */
[----:B-1----:R-:W-:Y:S01]  /*12b0*/  I2FP.F32.U32 R2, UR21 ;  /* 0x0000001500027c45 */ /* 0x002fe20008201000 */
[----:B------:R-:W1:Y:S04]  /*12c0*/  LDCU UR24, c[0x0][0xb30] ;  /* 0x00016600ff1877ac */ /* 0x000e680008000800 */
[----:B--2---:R-:W-:Y:S01]  /*12d0*/  FMUL R2, R2, UR5 ;  /* 0x0000000502027c20 */ /* 0x004fe20008400000 */
[----:B----4-:R-:W-:-:S05]  /*12e0*/  I2FP.F32.U32 R0, UR20 ;  /* 0x0000001400007c45 */ /* 0x010fca0008201000 */
[----:B------:R-:W2:Y:S01]  /*12f0*/  F2I.U32.TRUNC.NTZ R2, R2 ;  /* 0x0000000200027305 */ /* 0x000ea2000020f000 */
[----:B---3--:R-:W-:-:S07]  /*1300*/  FMUL R0, R0, UR4 ;  /* 0x0000000400007c20 */ /* 0x008fce0008400000 */
[----:B------:R-:W3:Y:S01]  /*1310*/  F2I.U32.TRUNC.NTZ R0, R0 ;  /* 0x0000000000007305 */ /* 0x000ee2000020f000 */
[----:B--2---:R-:W-:Y:S02]  /*1320*/  R2UR UR4, R2 ;  /* 0x00000000020472ca */ /* 0x004fe400000e0000 */
[----:B------:R-:W-:Y:S02]  /*1330*/  PRMT R2, RZ, 0x7610, R2 ;  /* 0x00007610ff027816 */ /* 0x000fe40000000002 */
[----:B---3--:R-:W-:Y:S02]  /*1340*/  R2UR UR6, R0 ;  /* 0x00000000000672ca */ /* 0x008fe400000e0000 */
[----:B------:R-:W-:-:S07]  /*1350*/  PRMT R0, RZ, 0x7610, R0 ;  /* 0x00007610ff007816 */ /* 0x000fce0000000000 */
[----:B------:R-:W-:-:S04]  /*1360*/  UIADD3 UR5, UPT, UPT, -UR4, URZ, URZ ;  /* 0x000000ff04057290 */ /* 0x000fc8000fffe1ff */
[----:B------:R-:W-:Y:S02]  /*1370*/  UIMAD UR5, UR7, UR5, UR21 ;  /* 0x00000005070572a4 */ /* 0x000fe4000f8e0215 */
[----:B------:R-:W-:-:S04]  /*1380*/  UIADD3 UR4, UPT, UPT, -UR6, URZ, URZ ;  /* 0x000000ff06047290 */ /* 0x000fc8000fffe1ff */
[----:B------:R-:W-:Y:S01]  /*1390*/  IMAD.U32 R50, RZ, RZ, UR5 ;  /* 0x00000005ff327e24 */ /* 0x000fe2000f8e00ff */
[----:B------:R-:W-:-:S06]  /*13a0*/  UIMAD UR4, UR8, UR4, UR20 ;  /* 0x00000004080472a4 */ /* 0x000fcc000f8e0214 */
[----:B------:R-:W-:Y:S01]  /*13b0*/  IMAD.U32 R49, RZ, RZ, UR4 ;  /* 0x00000004ff317e24 */ /* 0x000fe2000f8e00ff */
[----:B-1----:R-:W-:Y:S06]  /*13c0*/  BRA.U UP4, `(.L_x_17) ;  /* 0x0000000104307547 */ /* 0x002fec000b800000 */
[----:B------:R-:W-:Y:S01]  /*13d0*/  R2UR UR5, R49 ;  /* 0x00000000310572ca */ /* 0x000fe200000e0000 */
[----:B------:R-:W-:Y:S01]  /*13e0*/  UMOV UR7, 0x3 ;  /* 0x0000000300077882 */ /* 0x000fe20000000000 */
[----:B------:R-:W-:-:S11]  /*13f0*/  R2UR UR4, R50 ;  /* 0x00000000320472ca */ /* 0x000fd600000e0000 */
[----:B------:R-:W-:-:S04]  /*1400*/  UISETP.NE.AND UP0, UPT, UR5, URZ, UPT ;  /* 0x000000ff0500728c */ /* 0x000fc8000bf05270 */
[----:B------:R-:W-:Y:S02]  /*1410*/  UISETP.LT.U32.OR UP0, UPT, UR4, 0x2, !UP0 ;  /* 0x000000020400788c */ /* 0x000fe4000c701470 */
[----:B------:R-:W-:Y:S02]  /*1420*/  ULOP3.LUT UR4, UR4, 0xfffffffe, URZ, 0xc0, !UPT ;  /* 0xfffffffe04047892 */ /* 0x000fe4000f8ec0ff */
[----:B------:R-:W-:Y:S02]  /*1430*/  USEL UR6, URZ, 0x1, !UP0 ;  /* 0x00000001ff067887 */ /* 0x000fe4000c000000 */
[----:B------:R-:W-:Y:S02]  /*1440*/  USEL UR5, URZ, 0x2, !UP0 ;  /* 0x00000002ff057887 */ /* 0x000fe4000c000000 */
[----:B------:R-:W-:Y:S02]  /*1450*/  USHF.L.U32 UR4, UR7, UR4, URZ ;  /* 0x0000000407047299 */ /* 0x000fe400080006ff */
[----:B------:R-:W-:-:S04]  /*1460*/  UIADD3 UR5, UPT, UPT, UR6, UR5, URZ ;  /* 0x0000000506057290 */ /* 0x000fc8000fffe0ff */
[----:B------:R-:W-:Y:S02]  /*1470*/  IMAD.U32 R0, RZ, RZ, UR4 ;  /* 0x00000004ff007e24 */ /* 0x000fe4000f8e00ff */
[----:B------:R-:W-:-:S07]  /*1480*/  IMAD.U32 R2, RZ, RZ, UR5 ;  /* 0x00000005ff027e24 */ /* 0x000fce000f8e00ff */
.L_x_17:
[----:B------:R-:W1:Y:S01]  /*1490*/  S2UR UR46, SR_CTAID.Z ;  /* 0x00000000002e79c3 */ /* 0x000e620000002700 */
[----:B------:R-:W-:Y:S01]  /*14a0*/  UISETP.GE.AND UP0, UPT, UR19, 0x1, UPT ;  /* 0x000000011300788c */ /* 0x000fe2000bf06270 */
[----:B------:R-:W-:-:S08]  /*14b0*/  UMOV UR44, UR21 ;  /* 0x00000015002c7c82 */ /* 0x000fd00008000000 */
[----:B------:R-:W-:Y:S05]  /*14c0*/  BRA.U !UP0, `(.L_x_18) ;  /* 0x0000000108d47547 */ /* 0x000fea000b800000 */
[----:B------:R-:W2:Y:S01]  /*14d0*/  LDCU.128 UR12, c[0x0][0xb10] ;  /* 0x00016200ff0c77ac */ /* 0x000ea20008000c00 */
[----:B------:R-:W3:Y:S01]  /*14e0*/  LDCU UR22, c[0x0][0xb0c] ;  /* 0x00016180ff1677ac */ /* 0x000ee20008000800 */
[----:B------:R-:W4:Y:S01]  /*14f0*/  LDCU UR6, c[0x0][0x370] ;  /* 0x00006e00ff0677ac */ /* 0x000f220008000800 */
[----:B------:R-:W1:Y:S01]  /*1500*/  LDCU UR7, c[0x0][0x374] ;  /* 0x00006e80ff0777ac */ /* 0x000e620008000800 */
[----:B------:R-:W1:Y:S01]  /*1510*/  LDCU UR23, c[0x0][0xb20] ;  /* 0x00016400ff1777ac */ /* 0x000e620008000800 */
[----:B--2---:R-:W-:Y:S02]  /*1520*/  UIMAD.WIDE.U32 UR4, UR21, UR12, URZ ;  /* 0x0000000c150472a5 */ /* 0x004fe4000f8e00ff */
[----:B---3--:R-:W-:Y:S01]  /*1530*/  UISETP.NE.AND UP0, UPT, UR22, 0x1, UPT ;  /* 0x000000011600788c */ /* 0x008fe2000bf05270 */
[----:B------:R-:W2:Y:S01]  /*1540*/  LDCU.64 UR8, c[0x0][0xb28] ;  /* 0x00016500ff0877ac */ /* 0x000ea20008000a00 */
[----:B----4-:R-:W-:-:S03]  /*1550*/  UIMAD.WIDE.U32 UR10, UR6, UR12, URZ ;  /* 0x0000000c060a72a5 */ /* 0x010fc6000f8e00ff */
[----:B------:R-:W-:Y:S01]  /*1560*/  UMOV UR4, UR5 ;  /* 0x0000000500047c82 */ /* 0x000fe20008000000 */
[----:B------:R-:W-:Y:S02]  /*1570*/  UISETP.NE.AND UP2, UPT, UR19, 0x1, UPT ;  /* 0x000000011300788c */ /* 0x000fe4000bf45270 */
[----:B------:R-:W-:Y:S01]  /*1580*/  USHF.R.U32.HI UR4, URZ, UR13, UR4 ;  /* 0x0000000dff047299 */ /* 0x000fe20008011604 */
[----:B------:R-:W-:Y:S01]  /*1590*/  UMOV UR10, UR11 ;  /* 0x0000000b000a7c82 */ /* 0x000fe20008000000 */
[----:B------:R-:W-:Y:S02]  /*15a0*/  UIMAD.WIDE.U32 UR16, UR20, UR15, URZ ;  /* 0x0000000f141072a5 */ /* 0x000fe4000f8e00ff */
[----:B------:R-:W-:Y:S02]  /*15b0*/  USEL UR5, UR21, UR4, !UP0 ;  /* 0x0000000415057287 */ /* 0x000fe4000c000000 */
[----:B------:R-:W-:Y:S02]  /*15c0*/  @UP0 USHF.R.U32.HI UR6, URZ, UR13, UR10 ;  /* 0x0000000dff060299 */ /* 0x000fe4000801160a */
[----:B------:R-:W-:-:S02]  /*15d0*/  UISETP.NE.AND UP0, UPT, UR14, 0x1, UPT ;  /* 0x000000010e00788c */ /* 0x000fc4000bf05270 */
[----:B-1----:R-:W-:Y:S02]  /*15e0*/  UIMAD.WIDE.U32 UR10, UR7, UR15, URZ ;  /* 0x0000000f070a72a5 */ /* 0x002fe4000f8e00ff */
[----:B--2---:R-:W-:Y:S01]  /*15f0*/  UIMAD.WIDE.U32 UR12, UR6, UR8, URZ ;  /* 0x00000008060c72a5 */ /* 0x004fe2000f8e00ff */
[----:B------:R-:W-:Y:S01]  /*1600*/  UMOV UR4, UR17 ;  /* 0x0000001100047c82 */ /* 0x000fe20008000000 */
[----:B------:R-:W-:-:S03]  /*1610*/  UIADD3 UR44, UPT, UPT, -UR5, URZ, URZ ;  /* 0x000000ff052c7290 */ /* 0x000fc6000fffe1ff */
[----:B------:R-:W-:Y:S01]  /*1620*/  UMOV UR10, UR11 ;  /* 0x0000000b000a7c82 */ /* 0x000fe20008000000 */
[----:B------:R-:W-:Y:S02]  /*1630*/  USHF.R.U32.HI UR4, URZ, UR23, UR4 ;  /* 0x00000017ff047299 */ /* 0x000fe40008011604 */
[----:B------:R-:W-:Y:S01]  /*1640*/  @UP0 USHF.R.U32.HI UR7, URZ, UR23, UR10 ;  /* 0x00000017ff070299 */ /* 0x000fe2000801160a */
[----:B------:R-:W-:Y:S01]  /*1650*/  UMOV UR12, UR13 ;  /* 0x0000000d000c7c82 */ /* 0x000fe20008000000 */
[----:B------:R-:W-:Y:S02]  /*1660*/  USEL UR4, UR20, UR4, !UP0 ;  /* 0x0000000414047287 */ /* 0x000fe4000c000000 */
[----:B------:R-:W-:Y:S02]  /*1670*/  UIMAD.WIDE.U32 UR10, UR7, UR8, URZ ;  /* 0x00000008070a72a5 */ /* 0x000fe4000f8e00ff */
[----:B------:R-:W-:Y:S02]  /*1680*/  @UP2 USHF.R.U32.HI UR6, URZ, UR9, UR12 ;  /* 0x00000009ff062299 */ /* 0x000fe4000801160c */
[----:B------:R-:W-:-:S02]  /*1690*/  UIMAD.WIDE.U32 UR12, UR4, UR8, URZ ;  /* 0x00000008040c72a5 */ /* 0x000fc4000f8e00ff */
[----:B------:R-:W-:Y:S01]  /*16a0*/  UIMAD UR44, UR22, UR44, UR21 ;  /* 0x0000002c162c72a4 */ /* 0x000fe2000f8e0215 */
[----:B------:R-:W-:Y:S02]  /*16b0*/  UMOV UR10, UR11 ;  /* 0x0000000b000a7c82 */ /* 0x000fe40008000000 */
[----:B------:R-:W-:Y:S02]  /*16c0*/  @UP2 USHF.R.U32.HI UR7, URZ, UR9, UR10 ;  /* 0x00000009ff072299 */ /* 0x000fe4000801160a */
[----:B------:R-:W-:Y:S02]  /*16d0*/  UIMAD UR10, UR6, UR19, URZ ;  /* 0x00000013060a72a4 */ /* 0x000fe4000f8e02ff */
[----:B------:R-:W-:-:S04]  /*16e0*/  UIMAD UR7, UR7, UR19, URZ ;  /* 0x00000013070772a4 */ /* 0x000fc8000f8e02ff */
[----:B------:R-:W-:-:S03]  /*16f0*/  UISETP.GE.AND UP0, UPT, UR4, UR7, UPT ;  /* 0x000000070400728c */ /* 0x000fc6000bf06270 */
[----:B------:R-:W-:Y:S01]  /*1700*/  UMOV UR7, UR13 ;  /* 0x0000000d00077c82 */ /* 0x000fe20008000000 */
[----:B------:R-:W-:Y:S02]  /*1710*/  UISETP.GE.OR UP0, UPT, UR5, UR10, UP0 ;  /* 0x0000000a0500728c */ /* 0x000fe40008706670 */
[----:B------:R-:W-:Y:S02]  /*1720*/  UIMAD.WIDE.U32 UR10, UR5, UR8, URZ ;  /* 0x00000008050a72a5 */ /* 0x000fe4000f8e00ff */
[----:B------:R-:W-:Y:S02]  /*1730*/  USHF.R.U32.HI UR7, URZ, UR9, UR7 ;  /* 0x00000009ff077299 */ /* 0x000fe40008011607 */
[----:B------:R-:W-:Y:S02]  /*1740*/  UIADD3 UR10, UPT, UPT, -UR4, URZ, URZ ;  /* 0x000000ff040a7290 */ /* 0x000fe4000fffe1ff */
[----:B------:R-:W-:Y:S02]  /*1750*/  USEL UR7, UR4, UR7, !UP2 ;  /* 0x0000000704077287 */ /* 0x000fe4000d000000 */
[----:B------:R-:W-:Y:S01]  /*1760*/  UIMAD UR10, UR14, UR10, UR20 ;  /* 0x0000000a0e0a72a4 */ /* 0x000fe2000f8e0214 */
[----:B------:R-:W-:-:S02]  /*1770*/  @!UP0 UMOV UR8, UR11 ;  /* 0x0000000b00088c82 */ /* 0x000fc40008000000 */
[----:B------:R-:W-:Y:S02]  /*1780*/  @!UP0 USHF.R.U32.HI UR8, URZ, UR9, UR8 ;  /* 0x00000009ff088299 */ /* 0x000fe40008011608 */
[----:B------:R-:W-:Y:S02]  /*1790*/  UIADD3 UR9, UPT, UPT, -UR7, URZ, URZ ;  /* 0x000000ff07097290 */ /* 0x000fe4000fffe1ff */
[----:B------:R-:W-:Y:S02]  /*17a0*/  @!UP0 USEL UR8, UR5, UR8, !UP2 ;  /* 0x0000000805088287 */ /* 0x000fe4000d000000 */
[----:B------:R-:W-:Y:S02]  /*17b0*/  UIMAD UR9, UR19, UR9, UR4 ;  /* 0x00000009130972a4 */ /* 0x000fe4000f8e0204 */
[----:B------:R-:W-:Y:S02]  /*17c0*/  @!UP0 UIADD3 UR7, UPT, UPT, UR7, -UR8, URZ ;  /* 0x8000000807078290 */ /* 0x000fe4000fffe0ff */
[----:B------:R-:W-:-:S02]  /*17d0*/  @!UP0 UIMAD UR6, UR9, UR6, UR8 ;  /* 0x00000006090682a4 */ /* 0x000fc4000f8e0208 */
[----:B------:R-:W-:-:S04]  /*17e0*/  @!UP0 UIMAD UR4, UR7, UR19, UR5 ;  /* 0x00000013070482a4 */ /* 0x000fc8000f8e0205 */
[----:B------:R-:W-:Y:S01]  /*17f0*/  UIMAD UR20, UR4, UR14, UR10 ;  /* 0x0000000e041472a4 */ /* 0x000fe2000f8e020a */
[----:B------:R-:W-:Y:S02]  /*1800*/  @!UP0 UMOV UR5, UR6 ;  /* 0x0000000600058c82 */ /* 0x000fe40008000000 */
[----:B------:R-:W-:-:S12]  /*1810*/  UIMAD UR44, UR5, UR22, UR44 ;  /* 0x00000016052c72a4 */ /* 0x000fd8000f8e022c */
.L_x_18:
[----:B------:R-:W-:-:S09]  /*1820*/  UISETP.NE.AND UP0, UPT, UR24, 0x1, UPT ;  /* 0x000000011800788c */ /* 0x000fd2000bf05270 */
[----:B------:R-:W-:Y:S05]  /*1830*/  BRA.U UP0, `(.L_x_19) ;  /* 0x0000000100407547 */ /* 0x000fea000b800000 */
[----:B------:R-:W2:Y:S01]  /*1840*/  LDCU.128 UR8, c[0x0][0xb10] ;  /* 0x00016200ff0877ac */ /* 0x000ea20008000c00 */
[----:B------:R-:W3:Y:S01]  /*1850*/  LDCU UR12, c[0x0][0xb0c] ;  /* 0x00016180ff0c77ac */ /* 0x000ee20008000800 */
[----:B------:R-:W4:Y:S01]  /*1860*/  LDCU UR13, c[0x0][0xb20] ;  /* 0x00016400ff0d77ac */ /* 0x000f220008000800 */
[----:B--2---:R-:W-:Y:S02]  /*1870*/  UIMAD.WIDE.U32 UR4, UR44, UR8, URZ ;  /* 0x000000082c0472a5 */ /* 0x004fe4000f8e00ff */
[----:B------:R-:W-:Y:S02]  /*1880*/  UIMAD.WIDE.U32 UR6, UR20, UR11, URZ ;  /* 0x0000000b140672a5 */ /* 0x000fe4000f8e00ff */
[----:B---3--:R-:W-:Y:S02]  /*1890*/  UISETP.NE.AND UP0, UPT, UR12, 0x1, UPT ;  /* 0x000000010c00788c */ /* 0x008fe4000bf05270 */
[----:B------:R-:W-:-:S03]  /*18a0*/  USHF.R.U32.HI UR5, URZ, UR9, UR5 ;  /* 0x00000009ff057299 */ /* 0x000fc60008011605 */
[----:B------:R-:W-:Y:S01]  /*18b0*/  UMOV UR4, UR7 ;  /* 0x0000000700047c82 */ /* 0x000fe20008000000 */
[----:B------:R-:W-:Y:S02]  /*18c0*/  USEL UR5, UR44, UR5, !UP0 ;  /* 0x000000052c057287 */ /* 0x000fe4000c000000 */
[----:B------:R-:W-:Y:S02]  /*18d0*/  UISETP.NE.AND UP0, UPT, UR10, 0x1, UPT ;  /* 0x000000010a00788c */ /* 0x000fe4000bf05270 */
[----:B----4-:R-:W-:-:S04]  /*18e0*/  USHF.R.U32.HI UR4, URZ, UR13, UR4 ;  /* 0x0000000dff047299 */ /* 0x010fc80008011604 */
[----:B------:R-:W-:-:S04]  /*18f0*/  USEL UR4, UR20, UR4, !UP0 ;  /* 0x0000000414047287 */ /* 0x000fc8000c000000 */
[----:B------:R-:W-:Y:S02]  /*1900*/  UIADD3 UR6, UPT, UPT, -UR4, UR5, URZ ;  /* 0x0000000504067290 */ /* 0x000fe4000fffe1ff */
[----:B------:R-:W-:Y:S02]  /*1910*/  UIADD3 UR4, UPT, UPT, UR4, -UR5, URZ ;  /* 0x8000000504047290 */ /* 0x000fe4000fffe0ff */
[----:B------:R-:W-:Y:S02]  /*1920*/  UIMAD UR20, UR6, UR10, UR20 ;  /* 0x0000000a061472a4 */ /* 0x000fe4000f8e0214 */
[----:B------:R-:W-:-:S12]  /*1930*/  UIMAD UR44, UR4, UR12, UR44 ;  /* 0x0000000c042c72a4 */ /* 0x000fd8000f8e022c */
.L_x_19:
[----:B------:R-:W-:Y:S05]  /*1940*/  BRA.U !UP6, `(.L_x_20) ;  /* 0x000000010e0c7547 */ /* 0x000fea000b800000 */
[----:B------:R-:W-:Y:S01]  /*1950*/  UCGABAR_WAIT ;  /* 0x0000000000007dc7 */ /* 0x000fe20008000000 */
[----:B------:R-:W-:Y:S01]  /*1960*/  CCTL.IVALL ;  /* 0x00000000ff00798f */ /* 0x000fe20002000000 */
[----:B------:R-:W-:Y:S05]  /*1970*/  BRA `(.L_x_21) ;  /* 0x0000000000047947 */ /* 0x000fea0003800000 */
.L_x_20:
[----:B------:R-:W-:Y:S06]  /*1980*/  BAR.SYNC.DEFER_BLOCKING 0x0 ;  /* 0x0000000000007b1d */ /* 0x000fec0000010000 */
.L_x_21:
[----:B------:R-:W-:Y:S05]  /*1990*/  BRA.U UP5, `(.L_x_22) ;  /* 0x0000002905bc7547 */ /* 0x000fea000b800000 */
[----:B------:R-:W2:Y:S01]  /*19a0*/  LDCU UR5, c[0x0][0x388] ;  /* 0x00007100ff0577ac */ /* 0x000ea20008000800 */
[----:B------:R-:W-:Y:S01]  /*19b0*/  PLOP3.LUT P1, PT, PT, PT, UP3, 0x80, 0x8 ;  /* 0x000000000008781c */ /* 0x000fe20003f2f038 */
[----:B------:R-:W-:Y:S01]  /*19c0*/  IMAD.MOV.U32 R2, RZ, RZ, RZ ;  /* 0x000000ffff027224 */ /* 0x000fe200078e00ff */
[----:B------:R-:W-:Y:S01]  /*19d0*/  ISETP.EQ.OR P2, PT, R3, RZ, P3 ;  /* 0x000000ff0300720c */ /* 0x000fe20001f42670 */
[----:B------:R-:W3:Y:S01]  /*19e0*/  LDCU UR6, c[0x0][0x38c] ;  /* 0x00007180ff0677ac */ /* 0x000ee20008000800 */
[----:B------:R-:W-:Y:S01]  /*19f0*/  PLOP3.LUT P1, PT, P1, PT, PT, 0x8, 0x80 ;  /* 0x000000000080781c */ /* 0x000fe20000f2e170 */
[----:B------:R-:W4:Y:S01]  /*1a00*/  LDCU UR48, c[0x0][0x390] ;  /* 0x00007200ff3077ac */ /* 0x000f220008000800 */
[----:B------:R-:W-:Y:S01]  /*1a10*/  UISETP.NE.AND UP1, UPT, UR18, URZ, UPT ;  /* 0x000000ff1200728c */ /* 0x000fe2000bf25270 */
[----:B------:R-:W1:Y:S01]  /*1a20*/  LDCU UR47, c[0x0][0x370] ;  /* 0x00006e00ff2f77ac */ /* 0x000e620008000800 */
[----:B--2---:R-:W-:Y:S01]  /*1a30*/  UIADD3 UR5, UPT, UPT, UR5, 0x1f, URZ ;  /* 0x0000001f05057890 */ /* 0x004fe2000fffe0ff */
[----:B------:R-:W2:Y:S03]  /*1a40*/  LDCU.64 UR36, c[0x0][0x348] ;  /* 0x00006900ff2477ac */ /* 0x000ea60008000a00 */
[----:B------:R-:W-:-:S02]  /*1a50*/  USHF.R.S32.HI UR4, URZ, 0x1f, UR5 ;  /* 0x0000001fff047899 */ /* 0x000fc40008011405 */
[----:B------:R-:W-:Y:S02]  /*1a60*/  USHF.L.U32 UR51, UR21, 0x6, URZ ;  /* 0x0000000615337899 */ /* 0x000fe400080006ff */
[----:B------:R-:W-:Y:S02]  /*1a70*/  ULEA.HI UR4, UR4, UR5, URZ, 0x5 ;  /* 0x0000000504047291 */ /* 0x000fe4000f8f28ff */
[----:B------:R-:W-:Y:S02]  /*1a80*/  USHF.L.U32 UR5, UR21, 0x5, URZ ;  /* 0x0000000515057899 */ /* 0x000fe400080006ff */
[----:B------:R-:W-:Y:S02]  /*1a90*/  USHF.R.S32.HI UR4, URZ, 0x5, UR4 ;  /* 0x00000005ff047899 */ /* 0x000fe40008011404 */
[----:B------:R-:W-:Y:S02]  /*1aa0*/  ULOP3.LUT UR50, UR5, 0x20, URZ, 0xc0, !UPT ;  /* 0x0000002005327892 */ /* 0x000fe4000f8ec0ff */
[----:B---3--:R-:W-:Y:S01]  /*1ab0*/  UIMAD UR4, UR4, UR6, URZ ;  /* 0x00000006040472a4 */ /* 0x008fe2000f8e02ff */
[----:B-1----:R-:W1:Y:S03]  /*1ac0*/  LDCU UR46, c[0x0][0x374] ;  /* 0x00006e80ff2e77ac */ /* 0x002e660008000800 */
[----:B----4-:R-:W-:-:S02]  /*1ad0*/  UIMAD UR48, UR4, UR48, URZ ;  /* 0x00000030043072a4 */ /* 0x010fc4000f8e02ff */
[----:B------:R-:W-:Y:S02]  /*1ae0*/  USEL UR33, UR53, 0x2, UP1 ;  /* 0x0000000235217887 */ /* 0x000fe40008800000 */
[----:B------:R-:W-:Y:S02]  /*1af0*/  UISETP.NE.AND UP2, UPT, UR48, URZ, UPT ;  /* 0x000000ff3000728c */ /* 0x000fe4000bf45270 */
[----:B------:R-:W-:Y:S01]  /*1b00*/  UISETP.LT.U32.AND UP0, UPT, UR48, 0x23, UPT ;  /* 0x000000233000788c */ /* 0x000fe2000bf01070 */
[----:B------:R-:W-:Y:S01]  /*1b10*/  UMOV UR23, 0x1 ;  /* 0x0000000100177882 */ /* 0x000fe20000000000 */
[----:B------:R-:W-:Y:S02]  /*1b20*/  UMOV UR26, URZ ;  /* 0x000000ff001a7c82 */ /* 0x000fe40008000000 */
[----:B------:R-:W-:Y:S01]  /*1b30*/  USEL UR4, UR48, 0x23, UP0 ;  /* 0x0000002330047887 */ /* 0x000fe20008000000 */
[----:B------:R-:W-:Y:S01]  /*1b40*/  UMOV UR27, URZ ;  /* 0x000000ff001b7c82 */ /* 0x000fe20008000000 */
[----:B------:R-:W-:-:S02]  /*1b50*/  UMOV UR34, URZ ;  /* 0x000000ff00227c82 */ /* 0x000fc40008000000 */
[----:B------:R-:W-:Y:S02]  /*1b60*/  UIADD3 UR5, UPT, UPT, UR4, -0x1, URZ ;  /* 0xffffffff04057890 */ /* 0x000fe4000fffe0ff */
[----:B------:R-:W-:Y:S02]  /*1b70*/  @!UP2 UIADD3 UR5, UPT, UPT, UR4, URZ, URZ ;  /* 0x000000ff0405a290 */ /* 0x000fe4000fffe0ff */
[----:B------:R-:W-:Y:S02]  /*1b80*/  UIADD3 UR45, UPT, UPT, UR48, -UR4, URZ ;  /* 0x80000004302d7290 */ /* 0x000fe4000fffe0ff */
[----:B-12---:R-:W-:-:S12]  /*1b90*/  UIADD3 UR49, UPT, UPT, UR5, 0x1, URZ ;  /* 0x0000000105317890 */ /* 0x006fd8000fffe0ff */
.L_x_40:
[----:B------:R-:W1:Y:S01]  /*1ba0*/  S2UR UR25, SR_CgaCtaId ;  /* 0x00000000001979c3 */ /* 0x000e620000008800 */
[----:B------:R-:W-:Y:S01]  /*1bb0*/  UMOV UR4, 0x400 ;  /* 0x0000040000047882 */ /* 0x000fe20000000000 */
[----:B------:R-:W-:Y:S01]  /*1bc0*/  MOV R0, UR23 ;  /* 0x0000001700007c02 */ /* 0x000fe20008000f00 */
[----:B------:R-:W-:Y:S02]  /*1bd0*/  UISETP.NE.AND UP0, UPT, UR48, URZ, UPT ;  /* 0x000000ff3000728c */ /* 0x000fe4000bf05270 */
[----:B------:R-:W-:Y:S01]  /*1be0*/  ULEA UR19, UR20, UR50, 0x6 ;  /* 0x0000003214137291 */ /* 0x000fe2000f8e30ff */
[----:B------:R-:W-:Y:S01]  /*1bf0*/  SHF.L.U32 R0, R0, 0x1f, RZ ;  /* 0x0000001f00007819 */ /* 0x000fe200000006ff */
[----:B------:R-:W-:Y:S01]  /*1c00*/  UMOV UR24, URZ ;  /* 0x000000ff00187c82 */ /* 0x000fe20008000000 */
[----:B------:R-:W-:Y:S01]  /*1c10*/  UMOV UR21, URZ ;  /* 0x000000ff00157c82 */ /* 0x000fe20008000000 */
[----:B------:R-:W-:Y:S01]  /*1c20*/  UMOV UR20, URZ ;  /* 0x000000ff00147c82 */ /* 0x000fe20008000000 */
[----:B-1----:R-:W-:-:S04]  /*1c30*/  ULEA UR25, UR25, UR4, 0x18 ;  /* 0x0000000419197291 */ /* 0x002fc8000f8ec0ff */
[----:B------:R-:W-:-:S09]  /*1c40*/  ULEA UR4, UR26, UR25, 0x3 ;  /* 0x000000191a047291 */ /* 0x000fd2000f8e18ff */
[----:B------:R1:W2:Y:S01]  /*1c50*/  SYNCS.PHASECHK.TRANS64.TRYWAIT P0, [UR4+0x118], R0 ;  /* 0x00011800ff0075a7 */ /* 0x0002a20008001104 */
[----:B------:R-:W-:-:S04]  /*1c60*/  ULEA.HI UR4, UR44, UR44, URZ, 0x1 ;  /* 0x0000002c2c047291 */ /* 0x000fc8000f8f08ff */
[----:B------:R-:W-:-:S04]  /*1c70*/  USHF.L.U32 UR4, UR4, 0x6, URZ ;  /* 0x0000000604047899 */ /* 0x000fc800080006ff */
[----:B------:R-:W-:-:S04]  /*1c80*/  ULOP3.LUT UR4, UR4, 0xffffff80, URZ, 0xc0, !UPT ;  /* 0xffffff8004047892 */ /* 0x000fc8000f8ec0ff */
[----:B------:R-:W-:Y:S01]  /*1c90*/  ULOP3.LUT UR35, UR4, 0x40, UR51, 0xf8, !UPT ;  /* 0x0000004004237892 */ /* 0x000fe2000f8ef833 */
[----:B------:R-:W-:Y:S11]  /*1ca0*/  BRA.U !UP0, `(.L_x_23) ;  /* 0x0000000508607547 */ /* 0x000ff6000b800000 */
[----:B------:R-:W3:Y:S01]  /*1cb0*/  LDCU.128 UR8, c[0x0][0x480] ;  /* 0x00009000ff0877ac */ /* 0x000ee20008000c00 */
[----:B------:R-:W4:Y:S01]  /*1cc0*/  LDCU.64 UR12, c[0x0][0x490] ;  /* 0x00009200ff0c77ac */ /* 0x000f220008000a00 */
[----:B------:R-:W1:Y:S01]  /*1cd0*/  LDCU.64 UR20, c[0x0][0x4b0] ;  /* 0x00009600ff1477ac */ /* 0x000e620008000a00 */
[----:B------:R-:W1:Y:S01]  /*1ce0*/  LDCU.64 UR16, c[0x0][0x4d0] ;  /* 0x00009a00ff1077ac */ /* 0x000e620008000a00 */
[----:B------:R-:W1:Y:S01]  /*1cf0*/  LDCU UR43, c[0x0][0x390] ;  /* 0x00007200ff2b77ac */ /* 0x000e620008000800 */
[----:B---3--:R-:W-:Y:S02]  /*1d00*/  UIMAD.WIDE.U32 UR4, UR35, UR9, URZ ;  /* 0x00000009230472a5 */ /* 0x008fe4000f8e00ff */
[----:B------:R-:W-:Y:S01]  /*1d10*/  UISETP.NE.AND UP0, UPT, UR8, 0x1, UPT ;  /* 0x000000010800788c */ /* 0x000fe2000bf05270 */
[----:B------:R-:W3:Y:S04]  /*1d20*/  LDCU UR44, c[0x0][0x38c] ;  /* 0x00007180ff2c77ac */ /* 0x000ee80008000800 */
[----:B------:R-:W-:Y:S01]  /*1d30*/  UMOV UR4, UR5 ;  /* 0x0000000500047c82 */ /* 0x000fe20008000000 */
[----:B------:R-:W1:Y:S01]  /*1d40*/  LDCU.64 UR14, c[0x0][0x4b8] ;  /* 0x00009700ff0e77ac */ /* 0x000e620008000a00 */
[----:B------:R-:W-:-:S02]  /*1d50*/  USHF.R.U32.HI UR6, URZ, UR10, UR4 ;  /* 0x0000000aff067299 */ /* 0x000fc40008011604 */
[----:B------:R-:W-:Y:S02]  /*1d60*/  UIADD3 UR34, UPT, UPT, UR49, UR27, URZ ;  /* 0x0000001b31227290 */ /* 0x000fe4000fffe0ff */
[----:B------:R-:W-:Y:S02]  /*1d70*/  USEL UR6, UR35, UR6, !UP0 ;  /* 0x0000000623067287 */ /* 0x000fe4000c000000 */
[----:B------:R-:W-:Y:S02]  /*1d80*/  UISETP.NE.AND UP0, UPT, UR11, 0x1, UPT ;  /* 0x000000010b00788c */ /* 0x000fe4000bf05270 */
[----:B----4-:R-:W-:Y:S02]  /*1d90*/  UIMAD.WIDE.U32 UR4, UR6, UR12, URZ ;  /* 0x0000000c060472a5 */ /* 0x010fe4000f8e00ff */
[----:B------:R-:W-:Y:S01]  /*1da0*/  UIADD3 UR7, UPT, UPT, -UR6, URZ, URZ ;  /* 0x000000ff06077290 */ /* 0x000fe2000fffe1ff */
[----:B------:R-:W-:-:S03]  /*1db0*/  UMOV UR24, URZ ;  /* 0x000000ff00187c82 */ /* 0x000fc60008000000 */
[----:B------:R-:W-:Y:S01]  /*1dc0*/  UIMAD UR7, UR8, UR7, UR35 ;  /* 0x00000007080772a4 */ /* 0x000fe2000f8e0223 */
[----:B------:R-:W-:Y:S02]  /*1dd0*/  UMOV UR4, UR5 ;  /* 0x0000000500047c82 */ /* 0x000fe40008000000 */
[----:B------:R-:W-:Y:S02]  /*1de0*/  USHF.R.U32.HI UR13, URZ, UR13, UR4 ;  /* 0x0000000dff0d7299 */ /* 0x000fe40008011604 */
[----:B------:R-:W4:Y:S02]  /*1df0*/  LDCU.64 UR4, c[0x0][0x4d8] ;  /* 0x00009b00ff0477ac */ /* 0x000f240008000a00 */
[----:B------:R-:W-:-:S04]  /*1e00*/  USEL UR13, UR6, UR13, !UP0 ;  /* 0x0000000d060d7287 */ /* 0x000fc8000c000000 */
[----:B------:R-:W-:-:S04]  /*1e10*/  UIADD3 UR12, UPT, UPT, -UR13, URZ, URZ ;  /* 0x000000ff0d0c7290 */ /* 0x000fc8000fffe1ff */
[----:B------:R-:W-:Y:S02]  /*1e20*/  UIMAD UR12, UR11, UR12, UR6 ;  /* 0x0000000c0b0c72a4 */ /* 0x000fe4000f8e0206 */
[----:B-1----:R-:W-:Y:S02]  /*1e30*/  UIMAD UR11, UR7, UR20, UR16 ;  /* 0x00000014070b72a4 */ /* 0x002fe4000f8e0210 */
[----:B------:R-:W-:Y:S01]  /*1e40*/  UIMAD UR12, UR12, UR21, UR17 ;  /* 0x000000150c0c72a4 */ /* 0x000fe2000f8e0211 */
[----:B------:R-:W-:Y:S01]  /*1e50*/  UMOV UR6, UR26 ;  /* 0x0000001a00067c82 */ /* 0x000fe20008000000 */
[----:B------:R-:W-:Y:S01]  /*1e60*/  UMOV UR20, URZ ;  /* 0x000000ff00147c82 */ /* 0x000fe20008000000 */
[----:B---3--:R-:W-:-:S09]  /*1e70*/  UMOV UR21, URZ ;  /* 0x000000ff00157c82 */ /* 0x008fd20008000000 */
.L_x_29:
[----:B------:R-:W-:Y:S01]  /*1e80*/  @!P3 MOV R3, 0x3000 ;  /* 0x000030000003b802 */ /* 0x000fe20000000f00 */
[----:B------:R-:W-:Y:S01]  /*1e90*/  ULEA UR9, UR6, UR25, 0x3 ;  /* 0x0000001906097291 */ /* 0x000fe2000f8e18ff */
[----:B-12---:R-:W-:Y:S11]  /*1ea0*/  @P0 BRA `(.L_x_24) ;  /* 0x0000000000100947 */ /* 0x006ff60003800000 */
[----:B------:R-:W-:Y:S04]  /*1eb0*/  MOV R4, UR23 ;  /* 0x0000001700047c02 */ /* 0x000fe80008000f00 */
[----:B------:R-:W-:Y:S04]  /*1ec0*/  SHF.L.U32 R4, R4, 0x1f, RZ ;  /* 0x0000001f04047819 */ /* 0x000fe800000006ff */
[----:B------:R-:W1:Y:S02]  /*1ed0*/  SYNCS.PHASECHK.TRANS64.TRYWAIT P0, [UR9+0x118], R4 ;  /* 0x00011804ff0075a7 */ /* 0x000e640008001109 */
[----:B-1----:R-:W-:Y:S05]  /*1ee0*/  @!P0 BRA `(.L_x_25) ;  /* 0x0000007400548947 */ /* 0x002fea0003800000 */
.L_x_24:
[----:B------:R2:W-:Y:S01]  /*1ef0*/  @!P3 SYNCS.ARRIVE.TRANS64 RZ, [UR9], R3 ;  /* 0x00000003ffffb9a7 */ /* 0x0005e20008000009 */
[----:B------:R-:W-:Y:S04]  /*1f00*/  ULOP3.LUT UR7, UR33, 0x2, URZ, 0xfc, !UPT ;  /* 0x0000000221077892 */ /* 0x000fe8000f8efcff */
[----:B------:R-:W-:Y:S09]  /*1f10*/  UISETP.NE.AND UP0, UPT, UR7, 0x2, UPT ;  /* 0x000000020700788c */ /* 0x000ff2000bf05270 */
[----:B------:R-:W-:Y:S05]  /*1f20*/  BRA.U UP0, `(.L_x_26) ;  /* 0x0000000100047547 */ /* 0x000fea000b800000 */
[----:B----4-:R-:W-:Y:S05]  /*1f30*/  BPT.TRAP 0x1 ;  /* 0x000000040000795c */ /* 0x010fea0000300000 */
.L_x_26:
[----:B------:R-:W-:Y:S04]  /*1f40*/  BSSY.RECONVERGENT B0, `(.L_x_27) ;  /* 0x0000003000007945 */ /* 0x000fe80003800200 */
[----:B------:R-:W-:Y:S05]  /*1f50*/  @P2 BRA `(.L_x_28) ;  /* 0x0000000000042947 */ /* 0x000fea0003800000 */
[----:B----4-:R-:W-:Y:S05]  /*1f60*/  BPT.TRAP 0x1 ;  /* 0x000000040000795c */ /* 0x010fea0000300000 */
.L_x_28:
[----:B----4-:R-:W-:Y:S05]  /*1f70*/  BSYNC.RECONVERGENT B0 ;  /* 0x0000000000007941 */ /* 0x010fea0003800200 */
.L_x_27:
[----:B------:R-:W-:Y:S02]  /*1f80*/  UIADD3 UR7, UPT, UPT, UR6, 0x1, URZ ;  /* 0x0000000106077890 */ /* 0x000fe4000fffe0ff */
[----:B------:R-:W-:Y:S02]  /*1f90*/  ULEA UR16, UR6, UR25, 0xb ;  /* 0x0000001906107291 */ /* 0x000fe4000f8e58ff */
[----:B------:R-:W-:Y:S02]  /*1fa0*/  UISETP.NE.AND UP0, UPT, UR7, 0x23, UPT ;  /* 0x000000230700788c */ /* 0x000fe4000bf05270 */
[----:B------:R-:W-:Y:S02]  /*1fb0*/  UIADD3 UR30, UP1, UPT, UR36, 0x80, URZ ;  /* 0x00000080241e7890 */ /* 0x000fe4000ff3e0ff */
[----:B------:R-:W-:Y:S02]  /*1fc0*/  USEL UR8, URZ, 0x1, UP0 ;  /* 0x00000001ff087887 */ /* 0x000fe40008000000 */
[----:B------:R-:W-:Y:S02]  /*1fd0*/  USEL UR26, UR7, URZ, UP0 ;  /* 0x000000ff071a7287 */ /* 0x000fe40008000000 */
[----:B------:R-:W-:Y:S02]  /*1fe0*/  ULOP3.LUT UR23, UR23, UR8, URZ, 0x3c, !UPT ;  /* 0x0000000817177292 */ /* 0x000fe4000f8e3cff */
[----:B------:R-:W-:Y:S02]  /*1ff0*/  ULEA UR7, UR26, UR25, 0x3 ;  /* 0x000000191a077291 */ /* 0x000fe4000f8e18ff */
[----:B------:R-:W-:Y:S02]  /*2000*/  ULEA UR8, UR6, UR25, 0xc ;  /* 0x0000001906087291 */ /* 0x000fe4000f8e60ff */
[----:B------:R-:W-:Y:S01]  /*2010*/  ULOP3.LUT UR9, UR9, 0xfefffff8, URZ, 0xc0, !UPT ;  /* 0xfefffff809097892 */ /* 0x000fe2000f8ec0ff */
[----:B-1----:R-:W-:Y:S01]  /*2020*/  MOV R0, UR23 ;  /* 0x0000001700007c02 */ /* 0x002fe20008000f00 */
[----:B------:R-:W-:Y:S02]  /*2030*/  USHF.L.U32 UR10, UR24, 0x5, URZ ;  /* 0x00000005180a7899 */ /* 0x000fe400080006ff */
[----:B------:R-:W-:Y:S01]  /*2040*/  UIADD3.X UR31, UPT, UPT, URZ, UR37, URZ, UP1, !UPT ;  /* 0x00000025ff1f7290 */ /* 0x000fe20008ffe4ff */
[----:B------:R-:W-:Y:S01]  /*2050*/  SHF.L.U32 R0, R0, 0x1f, RZ ;  /* 0x0000001f00007819 */ /* 0x000fe200000006ff */
[----:B------:R-:W-:Y:S02]  /*2060*/  UIADD3 UR8, UPT, UPT, UR8, 0x3400, URZ ;  /* 0x0000340008087890 */ /* 0x000fe4000fffe0ff */
[----:B------:R-:W-:Y:S01]  /*2070*/  UIADD3 UR28, UP0, UPT, UR36, 0x180, URZ ;  /* 0x00000180241c7890 */ /* 0x000fe2000ff1e0ff */
[----:B------:R3:W1:Y:S01]  /*2080*/  SYNCS.PHASECHK.TRANS64.TRYWAIT P0, [UR7+0x118], R0 ;  /* 0x00011800ff0075a7 */ /* 0x0006620008001107 */
[----:B------:R-:W-:Y:S02]  /*2090*/  UIMAD UR7, UR20, UR14, UR4 ;  /* 0x0000000e140772a4 */ /* 0x000fe4000f8e0204 */
[----:B------:R-:W-:Y:S02]  /*20a0*/  UIMAD UR6, UR21, UR15, UR5 ;  /* 0x0000000f150672a4 */ /* 0x000fe4000f8e0205 */
[----:B------:R-:W-:Y:S02]  /*20b0*/  UIADD3.X UR29, UPT, UPT, URZ, UR37, URZ, UP0, !UPT ;  /* 0x00000025ff1d7290 */ /* 0x000fe400087fe4ff */
[----:B------:R-:W-:Y:S02]  /*20c0*/  UPRMT UR6, UR7, 0x40, UR6 ;  /* 0x0000004007067896 */ /* 0x000fe40008000006 */
[----:B------:R-:W-:Y:S02]  /*20d0*/  UIADD3 UR16, UPT, UPT, UR16, 0x26400, URZ ;  /* 0x0002640010107890 */ /* 0x000fe4000fffe0ff */
[----:B------:R-:W-:Y:S02]  /*20e0*/  UPRMT UR6, UR6, 0x5410, URZ ;  /* 0x0000541006067896 */ /* 0x000fe400080000ff */
[----:B------:R-:W-:Y:S02]  /*20f0*/  UIADD3 UR32, UPT, UPT, UR20, 0x1, URZ ;  /* 0x0000000114207890 */ /* 0x000fe4000fffe0ff */
[----:B------:R-:W-:Y:S02]  /*2100*/  UIADD3 UR22, UPT, UPT, UR21, 0x1, URZ ;  /* 0x0000000115167890 */ /* 0x000fe4000fffe0ff */
[----:B------:R-:W-:Y:S02]  /*2110*/  UISETP.NE.AND UP2, UPT, UR32, UR44, UPT ;  /* 0x0000002c2000728c */ /* 0x000fe4000bf45270 */
[----:B------:R-:W-:Y:S02]  /*2120*/  UIADD3 UR27, UPT, UPT, UR27, 0x1, URZ ;  /* 0x000000011b1b7890 */ /* 0x000fe4000fffe0ff */
[----:B------:R-:W-:Y:S01]  /*2130*/  UIADD3 UR7, UPT, UPT, UR24, 0x1, URZ ;  /* 0x0000000118077890 */ /* 0x000fe2000fffe0ff */
[----:B------:R-:W-:Y:S01]  /*2140*/  UMOV UR40, 0x0 ;  /* 0x0000000000287882 */ /* 0x000fe20000000000 */
[----:B------:R-:W-:Y:S01]  /*2150*/  UMOV UR41, 0x10000000 ;  /* 0x1000000000297882 */ /* 0x000fe20000000000 */
[----:B------:R-:W-:Y:S01]  /*2160*/  UMOV UR17, UR9 ;  /* 0x0000000900117c82 */ /* 0x000fe20008000000 */
[----:B------:R4:W-:Y:S01]  /*2170*/  UTMALDG.4D.IM2COL.2CTA [UR8], [UR30], UR6, desc[UR40] ;  /* 0x000028081e0073b4 */ /* 0x0009e20008259006 */
[----:B------:R-:W-:Y:S02]  /*2180*/  UMOV UR18, UR10 ;  /* 0x0000000a00127c82 */ /* 0x000fe40008000000 */
[----:B------:R-:W-:Y:S04]  /*2190*/  @UP2 UIADD3 UR22, UPT, UPT, UR21, URZ, URZ ;  /* 0x000000ff15162290 */ /* 0x000fe8000fffe0ff */
[----:B------:R-:W-:Y:S01]  /*21a0*/  UISETP.NE.AND UP0, UPT, UR22, UR43, UPT ;  /* 0x0000002b1600728c */ /* 0x000fe2000bf05270 */
[----:B------:R2:W-:Y:S10]  /*21b0*/  UTMALDG.4D.2CTA [UR16], [UR28], desc[UR40] ;  /* 0x000028101c0075b4 */ /* 0x0005f40008219000 */
[----:B------:R-:W-:Y:S07]  /*21c0*/  @UP0 UIADD3 UR7, UPT, UPT, UR24, URZ, URZ ;  /* 0x000000ff18070290 */ /* 0x000fee000fffe0ff */
[----:B------:R-:W-:Y:S01]  /*21d0*/  UMOV UR24, UR7 ;  /* 0x0000000700187c82 */ /* 0x000fe20008000000 */
[----:B----4-:R-:W-:Y:S01]  /*21e0*/  UMOV UR6, UR26 ;  /* 0x0000001a00067c82 */ /* 0x010fe20008000000 */
[----:B--2---:R-:W-:Y:S02]  /*21f0*/  USEL UR21, UR22, URZ, UP0 ;  /* 0x000000ff16157287 */ /* 0x004fe40008000000 */
[----:B------:R-:W-:Y:S02]  /*2200*/  UISETP.NE.AND UP0, UPT, UR27, UR34, UPT ;  /* 0x000000221b00728c */ /* 0x000fe4000bf05270 */
[----:B------:R-:W-:Y:S07]  /*2210*/  USEL UR20, UR32, URZ, UP2 ;  /* 0x000000ff20147287 */ /* 0x000fee0009000000 */
[----:B---3--:R-:W-:Y:S05]  /*2220*/  BRA.U UP0, `(.L_x_29) ;  /* 0xfffffffd00147547 */ /* 0x008fea000b83ffff */
.L_x_23:
[----:B------:R-:W-:Y:S01]  /*2230*/  ULEA UR4, UR26, UR25, 0x3 ;  /* 0x000000191a047291 */ /* 0x000fe2000f8e18ff */
[----:B-1----:R-:W-:Y:S01]  /*2240*/  MOV R0, UR23 ;  /* 0x0000001700007c02 */ /* 0x002fe20008000f00 */
[----:B------:R-:W-:Y:S01]  /*2250*/  @!P1 SYNCS.ARRIVE.TRANS64.A1T0 RZ, [UR25+0x268], RZ ;  /* 0x000268ffffff99a7 */ /* 0x000fe20008100019 */
[----:B------:R-:W-:Y:S02]  /*2260*/  UISETP.GE.AND UP0, UPT, UR45, 0x1, UPT ;  /* 0x000000012d00788c */ /* 0x000fe4000bf06270 */
[----:B------:R-:W-:-:S04]  /*2270*/  SHF.L.U32 R0, R0, 0x1f, RZ ;  /* 0x0000001f00007819 */ /* 0x000fc800000006ff */
[----:B--2---:R1:W2:Y:S03]  /*2280*/  SYNCS.PHASECHK.TRANS64.TRYWAIT P0, [UR4+0x118], R0 ;  /* 0x00011800ff0075a7 */ /* 0x0042a60008001104 */
[----:B------:R-:W-:Y:S05]  /*2290*/  BRA.U !UP0, `(.L_x_30) ;  /* 0x00000005085c7547 */ /* 0x000fea000b800000 */
        /* <DEDUP_REMOVED lines=16> */
[----:B------:R-:W-:-:S03]  /*23a0*/  UMOV UR32, UR45 ;  /* 0x0000002d00207c82 */ /* 0x000fc60008000000 */
        /* <DEDUP_REMOVED lines=9> */
[----:B---3--:R-:W-:-:S11]  /*2440*/  UMOV UR6, UR26 ;  /* 0x0000001a00067c82 */ /* 0x008fd60008000000 */
.L_x_36:
[----:B------:R-:W-:Y:S01]  /*2450*/  @!P3 MOV R3, 0x3000 ;  /* 0x000030000003b802 */ /* 0x000fe20000000f00 */
[----:B------:R-:W-:Y:S01]  /*2460*/  ULEA UR9, UR6, UR25, 0x3 ;  /* 0x0000001906097291 */ /* 0x000fe2000f8e18ff */
[----:B-12---:R-:W-:Y:S11]  /*2470*/  @P0 BRA `(.L_x_31) ;  /* 0x0000000000100947 */ /* 0x006ff60003800000 */
[----:B------:R-:W-:Y:S04]  /*2480*/  MOV R4, UR23 ;  /* 0x0000001700047c02 */ /* 0x000fe80008000f00 */
[----:B------:R-:W-:Y:S04]  /*2490*/  SHF.L.U32 R4, R4, 0x1f, RZ ;  /* 0x0000001f04047819 */ /* 0x000fe800000006ff */
[----:B------:R-:W1:Y:S02]  /*24a0*/  SYNCS.PHASECHK.TRANS64.TRYWAIT P0, [UR9+0x118], R4 ;  /* 0x00011804ff0075a7 */ /* 0x000e640008001109 */
[----:B-1----:R-:W-:Y:S05]  /*24b0*/  @!P0 BRA `(.L_x_32) ;  /* 0x0000006c00f88947 */ /* 0x002fea0003800000 */
.L_x_31:
[----:B------:R2:W-:Y:S01]  /*24c0*/  @!P3 SYNCS.ARRIVE.TRANS64 RZ, [UR9], R3 ;  /* 0x00000003ffffb9a7 */ /* 0x0005e20008000009 */
[----:B------:R-:W-:Y:S04]  /*24d0*/  ULOP3.LUT UR7, UR33, 0x2, URZ, 0xfc, !UPT ;  /* 0x0000000221077892 */ /* 0x000fe8000f8efcff */
[----:B------:R-:W-:Y:S09]  /*24e0*/  UISETP.NE.AND UP0, UPT, UR7, 0x2, UPT ;  /* 0x000000020700788c */ /* 0x000ff2000bf05270 */
[----:B------:R-:W-:Y:S05]  /*24f0*/  BRA.U UP0, `(.L_x_33) ;  /* 0x0000000100047547 */ /* 0x000fea000b800000 */
[----:B----4-:R-:W-:Y:S05]  /*2500*/  BPT.TRAP 0x1 ;  /* 0x000000040000795c */ /* 0x010fea0000300000 */
.L_x_33:
[----:B------:R-:W-:Y:S04]  /*2510*/  BSSY.RECONVERGENT B0, `(.L_x_34) ;  /* 0x0000003000007945 */ /* 0x000fe80003800200 */
[----:B------:R-:W-:Y:S05]  /*2520*/  @P2 BRA `(.L_x_35) ;  /* 0x0000000000042947 */ /* 0x000fea0003800000 */
[----:B----4-:R-:W-:Y:S05]  /*2530*/  BPT.TRAP 0x1 ;  /* 0x000000040000795c */ /* 0x010fea0000300000 */
.L_x_35:
[----:B----4-:R-:W-:Y:S05]  /*2540*/  BSYNC.RECONVERGENT B0 ;  /* 0x0000000000007941 */ /* 0x010fea0003800200 */
.L_x_34:
        /* <DEDUP_REMOVED lines=26> */
[----:B------:R-:W-:Y:S01]  /*26f0*/  UIADD3 UR7, UPT, UPT, UR24, 0x1, URZ ;  /* 0x0000000118077890 */ /* 0x000fe2000fffe0ff */
[----:B------:R-:W-:Y:S01]  /*2700*/  UMOV UR40, 0x0 ;  /* 0x0000000000287882 */ /* 0x000fe20000000000 */
[----:B------:R-:W-:Y:S01]  /*2710*/  UMOV UR41, 0x10000000 ;  /* 0x1000000000297882 */ /* 0x000fe20000000000 */
[----:B------:R-:W-:Y:S01]  /*2720*/  UMOV UR17, UR9 ;  /* 0x0000000900117c82 */ /* 0x000fe20008000000 */
[----:B------:R4:W-:Y:S01]  /*2730*/  UTMALDG.4D.IM2COL.2CTA [UR8], [UR30], UR6, desc[UR40] ;  /* 0x000028081e0073b4 */ /* 0x0009e20008259006 */
[----:B------:R-:W-:Y:S04]  /*2740*/  UMOV UR18, UR10 ;  /* 0x0000000a00127c82 */ /* 0x000fe80008000000 */
[----:B------:R-:W-:Y:S04]  /*2750*/  @UP2 UIADD3 UR22, UPT, UPT, UR21, URZ, URZ ;  /* 0x000000ff15162290 */ /* 0x000fe8000fffe0ff */
[----:B------:R-:W-:Y:S01]  /*2760*/  UISETP.NE.AND UP0, UPT, UR22, UR43, UPT ;  /* 0x0000002b1600728c */ /* 0x000fe2000bf05270 */
[----:B------:R2:W-:Y:S10]  /*2770*/  UTMALDG.4D.2CTA [UR16], [UR28], desc[UR40] ;  /* 0x000028101c0075b4 */ /* 0x0005f40008219000 */
[----:B------:R-:W-:Y:S07]  /*2780*/  @UP0 UIADD3 UR7, UPT, UPT, UR24, URZ, URZ ;  /* 0x000000ff18070290 */ /* 0x000fee000fffe0ff */
[----:B------:R-:W-:Y:S01]  /*2790*/  UMOV UR24, UR7 ;  /* 0x0000000700187c82 */ /* 0x000fe20008000000 */
[----:B----4-:R-:W-:Y:S02]  /*27a0*/  UIADD3 UR6, UPT, UPT, UR32, -0x1, URZ ;  /* 0xffffffff20067890 */ /* 0x010fe4000fffe0ff */
[----:B--2---:R-:W-:Y:S02]  /*27b0*/  USEL UR21, UR22, URZ, UP0 ;  /* 0x000000ff16157287 */ /* 0x004fe40008000000 */
[----:B------:R-:W-:Y:S02]  /*27c0*/  UISETP.GT.U32.AND UP0, UPT, UR32, 0x1, UPT ;  /* 0x000000012000788c */ /* 0x000fe4000bf04070 */
[----:B------:R-:W-:Y:S01]  /*27d0*/  USEL UR20, UR27, URZ, UP2 ;  /* 0x000000ff1b147287 */ /* 0x000fe20009000000 */
[----:B------:R-:W-:Y:S01]  /*27e0*/  UMOV UR32, UR6 ;  /* 0x0000000600207c82 */ /* 0x000fe20008000000 */
[----:B------:R-:W-:Y:S05]  /*27f0*/  UMOV UR6, UR26 ;  /* 0x0000001a00067c82 */ /* 0x000fea0008000000 */
[----:B---3--:R-:W-:Y:S05]  /*2800*/  BRA.U UP0, `(.L_x_36) ;  /* 0xfffffffd00107547 */ /* 0x008fea000b83ffff */
.L_x_30:
[----:B------:R-:W-:Y:S01]  /*2810*/  SHF.L.U32 R3, R2, 0x1f, RZ ;  /* 0x0000001f02037819 */ /* 0x000fe200000006ff */
[----:B------:R-:W-:-:S03]  /*2820*/  NOP ;  /* 0x0000000000007918 */ /* 0x000fc60000000000 */
[----:B-12---:R-:W1:Y:S02]  /*2830*/  SYNCS.PHASECHK.TRANS64.TRYWAIT P0, [UR25+0x270], R3 ;  /* 0x00027003ff0075a7 */ /* 0x006e640008001119 */
[----:B-1----:R-:W-:Y:S05]  /*2840*/  @!P0 BRA `(.L_x_37) ;  /* 0x0000006c002c8947 */ /* 0x002fea0003800000 */
.L_x_161:
[----:B------:R-:W2:Y:S01]  /*2850*/  LDS.128 R4, [UR25+0x2b0] ;  /* 0x0002b019ff047984 */ /* 0x000ea20008000c00 */
[----:B------:R-:W-:Y:S02]  /*2860*/  UIADD3 UR4, UPT, UPT, UR25, 0x278, URZ ;  /* 0x0000027819047890 */ /* 0x000fe4000fffe0ff */
[----:B------:R-:W-:Y:S01]  /*2870*/  UISETP.GE.AND UP0, UPT, UR39, 0x1, UPT ;  /* 0x000000012700788c */ /* 0x000fe2000bf06270 */
[----:B------:R-:W-:Y:S01]  /*2880*/  @!PT LDS RZ, [RZ] ;  /* 0x00000000fffff984 */ /* 0x000fe20000000800 */
[----:B------:R-:W-:Y:S01]  /*2890*/  @!PT LDS RZ, [RZ] ;  /* 0x00000000fffff984 */ /* 0x000fe20000000800 */
[----:B------:R-:W-:Y:S01]  /*28a0*/  @!PT LDS RZ, [RZ] ;  /* 0x00000000fffff984 */ /* 0x000fe20000000800 */
[----:B------:R-:W-:Y:S01]  /*28b0*/  @!PT LDS RZ, [RZ] ;  /* 0x00000000fffff984 */ /* 0x000fe20000000800 */
[----:B------:R3:W-:Y:S06]  /*28c0*/  MEMBAR.ALL.CTA ;  /* 0x0000000000007992 */ /* 0x0007ec0000008000 */
[----:B---3--:R-:W3:Y:S01]  /*28d0*/  FENCE.VIEW.ASYNC.S ;  /* 0x00000000000073c6 */ /* 0x008ee20000000000 */
[----:B------:R-:W-:-:S09]  /*28e0*/  UPRMT UR4, URZ, 0x654, UR4 ;  /* 0x00000654ff047896 */ /* 0x000fd20008000004 */
[----:B---3--:R-:W-:Y:S01]  /*28f0*/  SYNCS.ARRIVE.TRANS64.RED.A1T0 RZ, [UR4], RZ ;  /* 0x000000ffffff79a7 */ /* 0x008fe20008100404 */
[----:B--2---:R-:W-:-:S13]  /*2900*/  LOP3.LUT P0, RZ, R6, 0x1, RZ, 0xc0, !PT ;  /* 0x0000000106ff7812 */ /* 0x004fda000780c0ff */
[----:B------:R-:W-:Y:S01]  /*2910*/  VOTEU.ANY UP1, P0 ;  /* 0x0000000000ff7886 */ /* 0x000fe20000020100 */
[----:B------:R-:W-:-:S13]  /*2920*/  PLOP3.LUT P0, PT, PT, PT, UP1, 0x80, 0x8 ;  /* 0x000000000008781c */ /* 0x000fda0003f0f018 */
[----:B-1----:R-:W-:Y:S02]  /*2930*/  @P0 MOV R0, R4 ;  /* 0x0000000400000202 */ /* 0x002fe40000000f00 */
[----:B------:R-:W-:Y:S02]  /*2940*/  @P0 LOP3.LUT R4, R5, 0xffff, RZ, 0xc0, !PT ;  /* 0x0000ffff05040812 */ /* 0x000fe400078ec0ff */
[----:B------:R-:W-:Y:S02]  /*2950*/  @P0 R2UR UR6, R0 ;  /* 0x00000000000602ca */ /* 0x000fe400000e0000 */
[----:B------:R-:W-:-:S11]  /*2960*/  @P0 R2UR UR5, R4 ;  /* 0x00000000040502ca */ /* 0x000fd600000e0000 */
[----:B------:R-:W-:Y:S02]  /*2970*/  @UP1 UMOV UR42, UR6 ;  /* 0x00000006002a1c82 */ /* 0x000fe40008000000 */
[----:B------:R-:W-:Y:S01]  /*2980*/  @UP1 UMOV UR38, UR5 ;  /* 0x0000000500261c82 */ /* 0x000fe20008000000 */
[----:B------:R-:W-:Y:S05]  /*2990*/  BRA.U !UP0, `(.L_x_38) ;  /* 0x0000000108d47547 */ /* 0x000fea000b800000 */
[----:B------:R-:W1:Y:S01]  /*29a0*/  LDCU.128 UR16, c[0x0][0xb10] ;  /* 0x00016200ff1077ac */ /* 0x000e620008000c00 */
[----:B------:R-:W2:Y:S01]  /*29b0*/  LDCU UR21, c[0x0][0xb20] ;  /* 0x00016400ff1577ac */ /* 0x000ea20008000800 */
[----:B------:R-:W3:Y:S01]  /*29c0*/  LDCU UR20, c[0x0][0xb0c] ;  /* 0x00016180ff1477ac */ /* 0x000ee20008000800 */
[----:B------:R-:W4:Y:S01]  /*29d0*/  LDCU.64 UR8, c[0x0][0xb28] ;  /* 0x00016500ff0877ac */ /* 0x000f220008000a00 */
[----:B------:R-:W-:Y:S02]  /*29e0*/  UISETP.NE.AND UP3, UPT, UR39, 0x1, UPT ;  /* 0x000000012700788c */ /* 0x000fe4000bf65270 */
[----:B-1----:R-:W-:Y:S02]  /*29f0*/  UIMAD.WIDE.U32 UR4, UR46, UR19, URZ ;  /* 0x000000132e0472a5 */ /* 0x002fe4000f8e00ff */
[----:B------:R-:W-:Y:S02]  /*2a00*/  UIMAD.WIDE.U32 UR6, UR47, UR16, URZ ;  /* 0x000000102f0672a5 */ /* 0x000fe4000f8e00ff */
[----:B------:R-:W-:-:S02]  /*2a10*/  UISETP.NE.AND UP0, UPT, UR18, 0x1, UPT ;  /* 0x000000011200788c */ /* 0x000fc4000bf05270 */
[----:B------:R-:W-:Y:S01]  /*2a20*/  UIMAD.WIDE.U32 UR14, UR38, UR19, URZ ;  /* 0x00000013260e72a5 */ /* 0x000fe2000f8e00ff */
[----:B------:R-:W-:Y:S01]  /*2a30*/  UMOV UR4, UR5 ;  /* 0x0000000500047c82 */ /* 0x000fe20008000000 */
[----:B---3--:R-:W-:Y:S02]  /*2a40*/  UISETP.NE.AND UP2, UPT, UR20, 0x1, UPT ;  /* 0x000000011400788c */ /* 0x008fe4000bf45270 */
[----:B--2---:R-:W-:Y:S02]  /*2a50*/  USHF.R.U32.HI UR5, URZ, UR21, UR4 ;  /* 0x00000015ff057299 */ /* 0x004fe40008011604 */
[----:B------:R-:W-:Y:S01]  /*2a60*/  UIMAD.WIDE.U32 UR12, UR42, UR16, URZ ;  /* 0x000000102a0c72a5 */ /* 0x000fe2000f8e00ff */
[----:B------:R-:W-:Y:S01]  /*2a70*/  UMOV UR4, UR7 ;  /* 0x0000000700047c82 */ /* 0x000fe20008000000 */
[----:B------:R-:W-:Y:S02]  /*2a80*/  USEL UR5, UR46, UR5, !UP0 ;  /* 0x000000052e057287 */ /* 0x000fe4000c000000 */
[----:B------:R-:W-:-:S02]  /*2a90*/  USHF.R.U32.HI UR4, URZ, UR17, UR4 ;  /* 0x00000011ff047299 */ /* 0x000fc40008011604 */
[----:B----4-:R-:W-:Y:S02]  /*2aa0*/  UIMAD.WIDE.U32 UR10, UR5, UR8, URZ ;  /* 0x00000008050a72a5 */ /* 0x010fe4000f8e00ff */
[----:B------:R-:W-:Y:S01]  /*2ab0*/  USEL UR6, UR47, UR4, !UP2 ;  /* 0x000000042f067287 */ /* 0x000fe2000d000000 */
[----:B------:R-:W-:Y:S02]  /*2ac0*/  UMOV UR12, UR13 ;  /* 0x0000000d000c7c82 */ /* 0x000fe40008000000 */
[----:B------:R-:W-:Y:S01]  /*2ad0*/  UMOV UR4, UR15 ;  /* 0x0000000f00047c82 */ /* 0x000fe20008000000 */
[----:B------:R-:W-:Y:S01]  /*2ae0*/  UIMAD.WIDE.U32 UR14, UR6, UR8, URZ ;  /* 0x00000008060e72a5 */ /* 0x000fe2000f8e00ff */
[----:B------:R-:W-:Y:S01]  /*2af0*/  UMOV UR10, UR11 ;  /* 0x0000000b000a7c82 */ /* 0x000fe20008000000 */
[----:B------:R-:W-:Y:S02]  /*2b00*/  USHF.R.U32.HI UR4, URZ, UR21, UR4 ;  /* 0x00000015ff047299 */ /* 0x000fe40008011604 */
[----:B------:R-:W-:-:S03]  /*2b10*/  @UP3 USHF.R.U32.HI UR5, URZ, UR9, UR10 ;  /* 0x00000009ff053299 */ /* 0x000fc6000801160a */
[----:B------:R-:W-:Y:S01]  /*2b20*/  UMOV UR14, UR15 ;  /* 0x0000000f000e7c82 */ /* 0x000fe20008000000 */
[----:B------:R-:W-:Y:S02]  /*2b30*/  USHF.R.U32.HI UR17, URZ, UR17, UR12 ;  /* 0x00000011ff117299 */ /* 0x000fe4000801160c */
[----:B------:R-:W-:Y:S02]  /*2b40*/  USEL UR4, UR38, UR4, !UP0 ;  /* 0x0000000426047287 */ /* 0x000fe4000c000000 */
[----:B------:R-:W-:Y:S02]  /*2b50*/  @UP3 USHF.R.U32.HI UR6, URZ, UR9, UR14 ;  /* 0x00000009ff063299 */ /* 0x000fe4000801160e */
[----:B------:R-:W-:Y:S02]  /*2b60*/  UIMAD UR7, UR39, UR5, URZ ;  /* 0x00000005270772a4 */ /* 0x000fe4000f8e02ff */
[----:B------:R-:W-:Y:S02]  /*2b70*/  USEL UR5, UR42, UR17, !UP2 ;  /* 0x000000112a057287 */ /* 0x000fe4000d000000 */
[----:B------:R-:W-:-:S02]  /*2b80*/  UIMAD UR10, UR39, UR6, URZ ;  /* 0x00000006270a72a4 */ /* 0x000fc4000f8e02ff */
[----:B------:R-:W-:Y:S02]  /*2b90*/  UISETP.GE.AND UP0, UPT, UR4, UR7, UPT ;  /* 0x000000070400728c */ /* 0x000fe4000bf06270 */
[----:B------:R-:W-:Y:S02]  /*2ba0*/  UIMAD.WIDE.U32 UR12, UR4, UR8, URZ ;  /* 0x00000008040c72a5 */ /* 0x000fe4000f8e00ff */
[----:B------:R-:W-:Y:S02]  /*2bb0*/  UISETP.GE.OR UP0, UPT, UR5, UR10, UP0 ;  /* 0x0000000a0500728c */ /* 0x000fe40008706670 */
[----:B------:R-:W-:Y:S02]  /*2bc0*/  UIMAD.WIDE.U32 UR10, UR5, UR8, URZ ;  /* 0x00000008050a72a5 */ /* 0x000fe4000f8e00ff */
[----:B------:R-:W-:Y:S01]  /*2bd0*/  UIADD3 UR12, UPT, UPT, -UR4, URZ, URZ ;  /* 0x000000ff040c7290 */ /* 0x000fe2000fffe1ff */
[----:B------:R-:W-:Y:S01]  /*2be0*/  UMOV UR8, UR13 ;  /* 0x0000000d00087c82 */ /* 0x000fe20008000000 */
[----:B------:R-:W-:-:S02]  /*2bf0*/  UIADD3 UR10, UPT, UPT, -UR5, URZ, URZ ;  /* 0x000000ff050a7290 */ /* 0x000fc4000fffe1ff */
[----:B------:R-:W-:-:S03]  /*2c00*/  USHF.R.U32.HI UR8, URZ, UR9, UR8 ;  /* 0x00000009ff087299 */ /* 0x000fc60008011608 */
[----:B------:R-:W-:Y:S01]  /*2c10*/  @!UP0 UMOV UR7, UR11 ;  /* 0x0000000b00078c82 */ /* 0x000fe20008000000 */
[----:B------:R-:W-:Y:S02]  /*2c20*/  UIMAD UR12, UR18, UR12, UR38 ;  /* 0x0000000c120c72a4 */ /* 0x000fe4000f8e0226 */
[----:B------:R-:W-:Y:S02]  /*2c30*/  USEL UR8, UR4, UR8, !UP3 ;  /* 0x0000000804087287 */ /* 0x000fe4000d800000 */
[----:B------:R-:W-:Y:S02]  /*2c40*/  @!UP0 USHF.R.U32.HI UR7, URZ, UR9, UR7 ;  /* 0x00000009ff078299 */ /* 0x000fe40008011607 */
[----:B------:R-:W-:Y:S02]  /*2c50*/  UIADD3 UR9, UPT, UPT, -UR8, URZ, URZ ;  /* 0x000000ff08097290 */ /* 0x000fe4000fffe1ff */
[----:B------:R-:W-:Y:S02]  /*2c60*/  @!UP0 USEL UR7, UR5, UR7, !UP3 ;  /* 0x0000000705078287 */ /* 0x000fe4000d800000 */
[----:B------:R-:W-:-:S02]  /*2c70*/  UIMAD UR9, UR39, UR9, UR4 ;  /* 0x00000009270972a4 */ /* 0x000fc4000f8e0204 */
[----:B------:R-:W-:Y:S02]  /*2c80*/  @!UP0 UIADD3 UR8, UPT, UPT, UR8, -UR7, URZ ;  /* 0x8000000708088290 */ /* 0x000fe4000fffe0ff */
[----:B------:R-:W-:Y:S02]  /*2c90*/  @!UP0 UIMAD UR7, UR9, UR6, UR7 ;  /* 0x00000006090782a4 */ /* 0x000fe4000f8e0207 */
[----:B------:R-:W-:Y:S02]  /*2ca0*/  @!UP0 UIMAD UR4, UR39, UR8, UR5 ;  /* 0x00000008270482a4 */ /* 0x000fe4000f8e0205 */
[----:B------:R-:W-:Y:S02]  /*2cb0*/  UIMAD UR6, UR20, UR10, UR42 ;  /* 0x0000000a140672a4 */ /* 0x000fe4000f8e022a */
[----:B------:R-:W-:Y:S01]  /*2cc0*/  UIMAD UR38, UR4, UR18, UR12 ;  /* 0x00000012042672a4 */ /* 0x000fe2000f8e020c */
[----:B------:R-:W-:Y:S02]  /*2cd0*/  @!UP0 UMOV UR5, UR7 ;  /* 0x0000000700058c82 */ /* 0x000fe40008000000 */
[----:B------:R-:W-:-:S12]  /*2ce0*/  UIMAD UR42, UR5, UR20, UR6 ;  /* 0x00000014052a72a4 */ /* 0x000fd8000f8e0206 */
.L_x_38:
[----:B------:R-:W1:Y:S02]  /*2cf0*/  LDCU UR4, c[0x0][0xb30] ;  /* 0x00016600ff0477ac */ /* 0x000e640008000800 */
[----:B-1----:R-:W-:-:S09]  /*2d00*/  UISETP.NE.AND UP0, UPT, UR4, 0x1, UPT ;  /* 0x000000010400788c */ /* 0x002fd2000bf05270 */
[----:B------:R-:W-:Y:S05]  /*2d10*/  BRA.U UP0, `(.L_x_39) ;  /* 0x0000000100447547 */ /* 0x000fea000b800000 */
[----:B------:R-:W1:Y:S01]  /*2d20*/  LDCU.128 UR8, c[0x0][0xb10] ;  /* 0x00016200ff0877ac */ /* 0x000e620008000c00 */
[----:B------:R-:W2:Y:S01]  /*2d30*/  LDCU UR12, c[0x0][0xb0c] ;  /* 0x00016180ff0c77ac */ /* 0x000ea20008000800 */
[----:B------:R-:W3:Y:S01]  /*2d40*/  LDCU UR13, c[0x0][0xb20] ;  /* 0x00016400ff0d77ac */ /* 0x000ee20008000800 */
[----:B-1----:R-:W-:Y:S02]  /*2d50*/  UIMAD.WIDE.U32 UR6, UR42, UR8, URZ ;  /* 0x000000082a0672a5 */ /* 0x002fe4000f8e00ff */
[----:B------:R-:W-:Y:S02]  /*2d60*/  UIMAD.WIDE.U32 UR4, UR38, UR11, URZ ;  /* 0x0000000b260472a5 */ /* 0x000fe4000f8e00ff */
[----:B--2---:R-:W-:Y:S02]  /*2d70*/  UISETP.NE.AND UP2, UPT, UR12, 0x1, UPT ;  /* 0x000000010c00788c */ /* 0x004fe4000bf45270 */
[----:B------:R-:W-:Y:S01]  /*2d80*/  UISETP.NE.AND UP0, UPT, UR10, 0x1, UPT ;  /* 0x000000010a00788c */ /* 0x000fe2000bf05270 */
[----:B------:R-:W-:-:S02]  /*2d90*/  UMOV UR6, UR7 ;  /* 0x0000000700067c82 */ /* 0x000fc40008000000 */
[----:B------:R-:W-:Y:S01]  /*2da0*/  UMOV UR4, UR5 ;  /* 0x0000000500047c82 */ /* 0x000fe20008000000 */
[----:B------:R-:W-:Y:S02]  /*2db0*/  USHF.R.U32.HI UR6, URZ, UR9, UR6 ;  /* 0x00000009ff067299 */ /* 0x000fe40008011606 */
[----:B---3--:R-:W-:Y:S02]  /*2dc0*/  USHF.R.U32.HI UR4, URZ, UR13, UR4 ;  /* 0x0000000dff047299 */ /* 0x008fe40008011604 */
[----:B------:R-:W-:Y:S02]  /*2dd0*/  USEL UR5, UR42, UR6, !UP2 ;  /* 0x000000062a057287 */ /* 0x000fe4000d000000 */
[----:B------:R-:W-:-:S04]  /*2de0*/  USEL UR4, UR38, UR4, !UP0 ;  /* 0x0000000426047287 */ /* 0x000fc8000c000000 */
[----:B------:R-:W-:Y:S02]  /*2df0*/  UIADD3 UR6, UPT, UPT, UR5, -UR4, URZ ;  /* 0x8000000405067290 */ /* 0x000fe4000fffe0ff */
[----:B------:R-:W-:Y:S02]  /*2e00*/  UIADD3 UR4, UPT, UPT, -UR5, UR4, URZ ;  /* 0x0000000405047290 */ /* 0x000fe4000fffe1ff */
[----:B------:R-:W-:Y:S02]  /*2e10*/  UIMAD UR38, UR6, UR10, UR38 ;  /* 0x0000000a062672a4 */ /* 0x000fe4000f8e0226 */
[----:B------:R-:W-:-:S12]  /*2e20*/  UIMAD UR42, UR4, UR12, UR42 ;  /* 0x0000000c042a72a4 */ /* 0x000fd8000f8e022a */
.L_x_39:
[----:B------:R-:W-:Y:S01]  /*2e30*/  R2UR UR5, R50 ;  /* 0x00000000320572ca */ /* 0x000fe200000e0000 */
[----:B------:R-:W-:Y:S01]  /*2e40*/  UMOV UR27, UR34 ;  /* 0x00000022001b7c82 */ /* 0x000fe20008000000 */
[----:B------:R-:W-:Y:S02]  /*2e50*/  R2UR UR4, R49 ;  /* 0x00000000310472ca */ /* 0x000fe400000e0000 */
[----:B------:R-:W-:Y:S02]  /*2e60*/  PLOP3.LUT P1, PT, PT, PT, PT, 0x80, 0x8 ;  /* 0x000000000008781c */ /* 0x000fe40003f2f070 */
[----:B------:R-:W-:-:S07]  /*2e70*/  LOP3.LUT R2, R2, 0x1, RZ, 0x3c, !PT ;  /* 0x0000000102027812 */ /* 0x000fce00078e3cff */
[----:B------:R-:W-:Y:S02]  /*2e80*/  UIADD3 UR44, UPT, UPT, UR42, UR5, URZ ;  /* 0x000000052a2c7290 */ /* 0x000fe4000fffe0ff */
[----:B------:R-:W-:Y:S01]  /*2e90*/  UIADD3 UR20, UPT, UPT, UR38, UR4, URZ ;  /* 0x0000000426147290 */ /* 0x000fe2000fffe0ff */
[----:B------:R-:W-:Y:S11]  /*2ea0*/  BRA.U UP1, `(.L_x_40) ;  /* 0xffffffed013c7547 */ /* 0x000ff6000b83ffff */
[----:B------:R-:W-:Y:S01]  /*2eb0*/  UIADD3 UR25, UPT, UPT, UR25, 0x118, URZ ;  /* 0x0000011819197890 */ /* 0x000fe2000fffe0ff */
[----:B------:R-:W-:-:S03]  /*2ec0*/  MOV R2, UR23 ;  /* 0x0000001700027c02 */ /* 0x000fc60008000f00 */
[----:B------:R-:W-:Y:S01]  /*2ed0*/  ULEA UR4, UR26, UR25, 0x3 ;  /* 0x000000191a047291 */ /* 0x000fe2000f8e18ff */
[----:B------:R-:W-:-:S08]  /*2ee0*/  SHF.L.U32 R2, R2, 0x1f, RZ ;  /* 0x0000001f02027819 */ /* 0x000fd000000006ff */
[----:B------:R-:W1:Y:S02]  /*2ef0*/  SYNCS.PHASECHK.TRANS64.TRYWAIT P0, [UR4], R2 ;  /* 0x00000002ff0075a7 */ /* 0x000e640008001104 */
[----:B-1----:R-:W-:Y:S05]  /*2f00*/  @!P0 BRA `(.L_x_41) ;  /* 0x0000006400948947 */ /* 0x002fea0003800000 */
.L_x_163:
[----:B------:R-:W-:-:S04]  /*2f10*/  UIADD3 UR4, UPT, UPT, UR26, 0x1, URZ ;  /* 0x000000011a047890 */ /* 0x000fc8000fffe0ff */
[----:B------:R-:W-:-:S04]  /*2f20*/  UISETP.NE.AND UP0, UPT, UR4, 0x23, UPT ;  /* 0x000000230400788c */ /* 0x000fc8000bf05270 */
[----:B------:R-:W-:Y:S02]  /*2f30*/  USEL UR5, URZ, 0x1, UP0 ;  /* 0x00000001ff057887 */ /* 0x000fe40008000000 */
[----:B------:R-:W-:Y:S02]  /*2f40*/  USEL UR4, UR4, URZ, UP0 ;  /* 0x000000ff04047287 */ /* 0x000fe40008000000 */
[----:B------:R-:W-:Y:S02]  /*2f50*/  ULOP3.LUT UR6, UR23, UR5, URZ, 0x3c, !UPT ;  /* 0x0000000517067292 */ /* 0x000fe4000f8e3cff */
[----:B------:R-:W-:-:S04]  /*2f60*/  ULEA UR5, UR4, UR25, 0x3 ;  /* 0x0000001904057291 */ /* 0x000fc8000f8e18ff */
[----:B-1----:R-:W-:-:S04]  /*2f70*/  MOV R2, UR6 ;  /* 0x0000000600027c02 */ /* 0x002fc80008000f00 */
[----:B------:R-:W-:-:S04]  /*2f80*/  SHF.L.U32 R2, R2, 0x1f, RZ ;  /* 0x0000001f02027819 */ /* 0x000fc800000006ff */
[----:B------:R-:W1:Y:S02]  /*2f90*/  SYNCS.PHASECHK.TRANS64.TRYWAIT P0, [UR5], R2 ;  /* 0x00000002ff0075a7 */ /* 0x000e640008001105 */
[----:B-1----:R-:W-:Y:S05]  /*2fa0*/  @!P0 BRA `(.L_x_42) ;  /* 0x0000006400848947 */ /* 0x002fea0003800000 */
.L_x_165:
        /* <DEDUP_REMOVED lines=10> */
.L_x_167:
        /* <DEDUP_REMOVED lines=10> */
.L_x_169:
        /* <DEDUP_REMOVED lines=10> */
.L_x_171:
        /* <DEDUP_REMOVED lines=10> */
.L_x_173:
        /* <DEDUP_REMOVED lines=10> */
.L_x_175:
        /* <DEDUP_REMOVED lines=10> */
.L_x_177:
        /* <DEDUP_REMOVED lines=10> */
.L_x_179:
        /* <DEDUP_REMOVED lines=10> */
.L_x_181:
        /* <DEDUP_REMOVED lines=10> */
.L_x_183:
        /* <DEDUP_REMOVED lines=10> */
.L_x_185:
        /* <DEDUP_REMOVED lines=10> */
.L_x_187:
        /* <DEDUP_REMOVED lines=10> */
.L_x_189:
        /* <DEDUP_REMOVED lines=10> */
.L_x_191:
        /* <DEDUP_REMOVED lines=10> */
.L_x_193:
        /* <DEDUP_REMOVED lines=10> */
.L_x_195:
        /* <DEDUP_REMOVED lines=10> */
.L_x_197:
        /* <DEDUP_REMOVED lines=10> */
.L_x_199:
        /* <DEDUP_REMOVED lines=10> */
.L_x_201:
        /* <DEDUP_REMOVED lines=10> */
.L_x_203:
        /* <DEDUP_REMOVED lines=10> */
.L_x_205:
        /* <DEDUP_REMOVED lines=10> */
.L_x_207:
        /* <DEDUP_REMOVED lines=10> */
.L_x_209:
        /* <DEDUP_REMOVED lines=10> */
.L_x_211:
        /* <DEDUP_REMOVED lines=10> */
.L_x_213:
        /* <DEDUP_REMOVED lines=10> */
.L_x_215:
        /* <DEDUP_REMOVED lines=10> */
.L_x_217:
        /* <DEDUP_REMOVED lines=10> */
.L_x_219:
        /* <DEDUP_REMOVED lines=10> */
.L_x_221:
        /* <DEDUP_REMOVED lines=10> */
.L_x_223:
        /* <DEDUP_REMOVED lines=10> */
.L_x_225:
        /* <DEDUP_REMOVED lines=10> */
.L_x_227:
        /* <DEDUP_REMOVED lines=10> */
.L_x_229:
[----:B------:R-:W-:-:S04]  /*43b0*/  UIADD3 UR4, UPT, UPT, UR4, 0x1, URZ ;  /* 0x0000000104047890 */ /* 0x000fc8000fffe0ff */
[----:B------:R-:W-:-:S04]  /*43c0*/  UISETP.NE.AND UP0, UPT, UR4, 0x23, UPT ;  /* 0x000000230400788c */ /* 0x000fc8000bf05270 */
[----:B------:R-:W-:Y:S02]  /*43d0*/  USEL UR5, URZ, 0x1, UP0 ;  /* 0x00000001ff057887 */ /* 0x000fe40008000000 */
[----:B------:R-:W-:Y:S02]  /*43e0*/  USEL UR4, UR4, URZ, UP0 ;  /* 0x000000ff04047287 */ /* 0x000fe40008000000 */
[----:B------:R-:W-:Y:S02]  /*43f0*/  ULOP3.LUT UR5, UR6, UR5, URZ, 0x3c, !UPT ;  /* 0x0000000506057292 */ /* 0x000fe4000f8e3cff */
[----:B------:R-:W-:-:S04]  /*4400*/  ULEA UR4, UR4, UR25, 0x3 ;  /* 0x0000001904047291 */ /* 0x000fc8000f8e18ff */
[----:B-1----:R-:W-:Y:S02]  /*4410*/  IMAD.U32 R2, RZ, RZ, UR5 ;  /* 0x00000005ff027e24 */ /* 0x002fe4000f8e00ff */
[----:B------:R-:W-:-:S03]  /*4420*/  MOV R0, UR4 ;  /* 0x0000000400007c02 */ /* 0x000fc60008000f00 */
[----:B------:R-:W-:-:S07]  /*4430*/  SHF.L.U32 R2, R2, 0x1f, RZ ;  /* 0x0000001f02027819 */ /* 0x000fce00000006ff */
.L_x_75:
[----:B-1----:R1:W2:Y:S02]  /*4440*/  SYNCS.PHASECHK.TRANS64.TRYWAIT P0, [R0+URZ], R2 ;  /* 0x00000002000075a7 */ /* 0x0022a400080011ff */
[----:B--2---:R-:W-:Y:S05]  /*4450*/  @!P0 NANOSLEEP.SYNCS 0x989680 ;  /* 0x009896800000895d */ /* 0x004fea0003900000 */
[----:B------:R-:W2:Y:S02]  /*4460*/  @!P0 SYNCS.PHASECHK.TRANS64 P0, [R0+URZ], R2 ;  /* 0x00000002000085a7 */ /* 0x000ea400080010ff */
[----:B--2---:R-:W-:Y:S05]  /*4470*/  @P0 EXIT ;  /* 0x000000000000094d */ /* 0x004fea0003800000 */
[----:B------:R-:W-:Y:S05]  /*4480*/  BRA `(.L_x_75) ;  /* 0xfffffffc00ec7947 */ /* 0x000fea000383ffff */
.L_x_22:
[----:B------:R-:W2:Y:S02]  /*4490*/  S2UR UR4, SR_CgaCtaId ;  /* 0x00000000000479c3 */ /* 0x000ea40000008800 */
[----:B--2---:R-:W-:-:S04]  /*44a0*/  UISETP.NE.AND UP0, UPT, UR4, URZ, UPT ;  /* 0x000000ff0400728c */ /* 0x004fc8000bf05270 */
[----:B------:R-:W-:-:S09]  /*44b0*/  UISETP.NE.OR UP0, UPT, UR18, 0x1, UP0 ;  /* 0x000000011200788c */ /* 0x000fd20008705670 */
[----:B------:R-:W-:Y:S05]  /*44c0*/  BRA.U UP0, `(.L_x_76) ;  /* 0x0000000100b47547 */ /* 0x000fea000b800000 */
[----:B------:R-:W2:Y:S01]  /*44d0*/  S2UR UR5, SR_CgaCtaId ;  /* 0x00000000000579c3 */ /* 0x000ea20000008800 */
[----:B------:R-:W-:Y:S01]  /*44e0*/  UMOV UR4, 0x400 ;  /* 0x0000040000047882 */ /* 0x000fe20000000000 */
[----:B------:R-:W-:Y:S01]  /*44f0*/  HFMA2 R2, -RZ, RZ, 0, 5.9604644775390625e-08 ;  /* 0x00000001ff027431 */ /* 0x000fe200000001ff */
[----:B------:R-:W-:Y:S01]  /*4500*/  ISETP.GE.U32.AND P0, PT, R3, 0x2, PT ;  /* 0x000000020300780c */ /* 0x000fe20003f06070 */
[----:B------:R-:W-:Y:S01]  /*4510*/  IMAD.MOV.U32 R8, RZ, RZ, RZ ;  /* 0x000000ffff087224 */ /* 0x000fe200078e00ff */
[----:B--2---:R-:W-:-:S04]  /*4520*/  ULEA UR4, UR5, UR4, 0x18 ;  /* 0x0000000405047291 */ /* 0x004fc8000f8ec0ff */
[----:B------:R-:W-:Y:S02]  /*4530*/  UIADD3 UR5, UPT, UPT, UR4, 0x278, URZ ;  /* 0x0000027804057890 */ /* 0x000fe4000fffe0ff */
[----:B------:R-:W-:Y:S02]  /*4540*/  UIADD3 UR8, UPT, UPT, UR4, 0x270, URZ ;  /* 0x0000027004087890 */ /* 0x000fe4000fffe0ff */
[----:B------:R-:W-:-:S12]  /*4550*/  UPRMT UR5, URZ, 0x654, UR5 ;  /* 0x00000654ff057896 */ /* 0x000fd80008000005 */
.L_x_79:
[----:B------:R-:W-:Y:S01]  /*4560*/  SHF.L.U32 R6, R2, 0x1f, RZ ;  /* 0x0000001f02067819 */ /* 0x000fe200000006ff */
[----:B------:R-:W-:Y:S02]  /*4570*/  IMAD.U32 R4, RZ, RZ, UR8 ;  /* 0x00000008ff047e24 */ /* 0x000fe4000f8e00ff */
[----:B------:R-:W-:Y:S01]  /*4580*/  @!P0 IMAD.MOV.U32 R5, RZ, RZ, 0x10 ;  /* 0x00000010ff058424 */ /* 0x000fe200078e00ff */
[----:B------:R-:W2:Y:S02]  /*4590*/  SYNCS.PHASECHK.TRANS64.TRYWAIT P1, [UR4+0x278], R6 ;  /* 0x00027806ff0075a7 */ /* 0x000ea40008021104 */
[----:B------:R-:W-:-:S04]  /*45a0*/  PRMT R4, R3, 0x654, R4 ;  /* 0x0000065403047816 */ /* 0x000fc80000000004 */
[----:B------:R-:W-:Y:S01]  /*45b0*/  SEL R0, R4, R0, !P0 ;  /* 0x0000000004007207 */ /* 0x000fe20004000000 */
[----:B--2---:R-:W-:Y:S06]  /*45c0*/  @!P1 BRA `(.L_x_77) ;  /* 0x0000005c00149947 */ /* 0x004fec0003800000 */
.L_x_231:
[----:B------:R-:W-:Y:S01]  /*45d0*/  UIADD3 UR6, UPT, UPT, UR4, 0x2b0, URZ ;  /* 0x000002b004067890 */ /* 0x000fe2000fffe0ff */
[----:B------:R3:W-:Y:S01]  /*45e0*/  @!P0 SYNCS.ARRIVE.TRANS64.RED RZ, [R0+URZ], R5 ;  /* 0x0000000500ff89a7 */ /* 0x0007e200080004ff */
[----:B------:R-:W-:Y:S01]  /*45f0*/  UIADD3 UR7, UPT, UPT, UR4, 0x270, URZ ;  /* 0x0000027004077890 */ /* 0x000fe2000fffe0ff */
[----:B------:R-:W-:-:S08]  /*4600*/  LOP3.LUT R2, R2, 0x1, RZ, 0x3c, !PT ;  /* 0x0000000102027812 */ /* 0x000fd000078e3cff */
[----:B------:R-:W-:Y:S06]  /*4610*/  UGETNEXTWORKID.BROADCAST [UR6], [UR7] ;  /* 0x00000000060073ca */ /* 0x000fec0008000100 */
[----:B---3--:R-:W-:-:S04]  /*4620*/  SHF.L.U32 R5, R8, 0x1f, RZ ;  /* 0x0000001f08057819 */ /* 0x008fc800000006ff */
[----:B------:R-:W3:Y:S02]  /*4630*/  SYNCS.PHASECHK.TRANS64.TRYWAIT P1, [UR4+0x270], R5 ;  /* 0x00027005ff0075a7 */ /* 0x000ee40008021104 */
[----:B---3--:R-:W-:Y:S05]  /*4640*/  @!P1 BRA `(.L_x_78) ;  /* 0x0000005c000c9947 */ /* 0x008fea0003800000 */
.L_x_233:
[----:B--2---:R-:W2:Y:S01]  /*4650*/  LDS.128 R4, [UR4+0x2b0] ;  /* 0x0002b004ff047984 */ /* 0x004ea20008000c00 */
[----:B------:R-:W-:Y:S01]  /*4660*/  LOP3.LUT R8, R8, 0x1, RZ, 0x3c, !PT ;  /* 0x0000000108087812 */ /* 0x000fe200078e3cff */
[----:B------:R-:W-:Y:S01]  /*4670*/  @!PT LDS RZ, [RZ] ;  /* 0x00000000fffff984 */ /* 0x000fe20000000800 */
[----:B------:R-:W-:Y:S01]  /*4680*/  @!PT LDS RZ, [RZ] ;  /* 0x00000000fffff984 */ /* 0x000fe20000000800 */
[----:B------:R-:W-:Y:S01]  /*4690*/  @!PT LDS RZ, [RZ] ;  /* 0x00000000fffff984 */ /* 0x000fe20000000800 */
[----:B------:R-:W-:Y:S01]  /*46a0*/  @!PT LDS RZ, [RZ] ;  /* 0x00000000fffff984 */ /* 0x000fe20000000800 */
[----:B------:R3:W-:Y:S06]  /*46b0*/  MEMBAR.ALL.CTA ;  /* 0x0000000000007992 */ /* 0x0007ec0000008000 */
[----:B---3--:R-:W3:Y:S02]  /*46c0*/  FENCE.VIEW.ASYNC.S ;  /* 0x00000000000073c6 */ /* 0x008ee40000000000 */
[----:B---3--:R-:W-:Y:S01]  /*46d0*/  SYNCS.ARRIVE.TRANS64.RED.A1T0 RZ, [UR5], RZ ;  /* 0x000000ffffff79a7 */ /* 0x008fe20008100405 */
[----:B--2---:R-:W-:-:S13]  /*46e0*/  LOP3.LUT P1, RZ, R6, 0x1, RZ, 0xc0, !PT ;  /* 0x0000000106ff7812 */ /* 0x004fda000782c0ff */
[----:B------:R-:W-:Y:S05]  /*46f0*/  @P1 BRA `(.L_x_79) ;  /* 0xfffffffc00981947 */ /* 0x000fea000383ffff */
[----:B------:R-:W-:-:S04]  /*4700*/  SHF.L.U32 R0, R2, 0x1f, RZ ;  /* 0x0000001f02007819 */ /* 0x000fc800000006ff */
[----:B------:R-:W2:Y:S02]  /*4710*/  SYNCS.PHASECHK.TRANS64 P0, [UR4+0x278], R0 ;  /* 0x00027800ff0075a7 */ /* 0x000ea40008001004 */
[----:B-12---:R-:W-:Y:S05]  /*4720*/  @P0 EXIT ;  /* 0x000000000000094d */ /* 0x006fea0003800000 */
[----:B------:R-:W-:-:S07]  /*4730*/  MOV R0, UR4 ;  /* 0x0000000400007c02 */ /* 0x000fce0008000f00 */
.L_x_80:
[----:B-1----:R-:W-:-:S04]  /*4740*/  SHF.L.U32 R3, R2, 0x1f, RZ ;  /* 0x0000001f02037819 */ /* 0x002fc800000006ff */
[----:B------:R1:W2:Y:S03]  /*4750*/  SYNCS.PHASECHK.TRANS64.TRYWAIT P0, [R0+URZ+0x278], R3 ;  /* 0x00027803000075a7 */ /* 0x0002a600080011ff */
[----:B--2---:R-:W-:Y:S05]  /*4760*/  @!P0 NANOSLEEP.SYNCS 0x989680 ;  /* 0x009896800000895d */ /* 0x004fea0003900000 */
[----:B------:R-:W2:Y:S02]  /*4770*/  @!P0 SYNCS.PHASECHK.TRANS64 P0, [R0+URZ+0x278], R3 ;  /* 0x00027803000085a7 */ /* 0x000ea400080010ff */
[----:B--2---:R-:W-:Y:S05]  /*4780*/  @P0 EXIT ;  /* 0x000000000000094d */ /* 0x004fea0003800000 */
[----:B------:R-:W-:Y:S05]  /*4790*/  BRA `(.L_x_80) ;  /* 0xfffffffc00e87947 */ /* 0x000fea000383ffff */
.L_x_76:
[----:B------:R-:W-:Y:S05]  /*47a0*/  BRA.U UP4, `(.L_x_81) ;  /* 0x0000001104647547 */ /* 0x000fea000b800000 */
[----:B------:R-:W2:Y:S01]  /*47b0*/  S2UR UR4, SR_CgaCtaId ;  /* 0x00000000000479c3 */ /* 0x000ea20000008800 */
[----:B------:R-:W-:Y:S01]  /*47c0*/  UMOV UR5, 0x40 ;  /* 0x0000004000057882 */ /* 0x000fe20000000000 */
[----:B------:R-:W-:Y:S01]  /*47d0*/  NOP ;  /* 0x0000000000007918 */ /* 0x000fe20000000000 */
[----:B------:R-:W-:Y:S01]  /*47e0*/  UMOV UR6, 0x400 ;  /* 0x0000040000067882 */ /* 0x000fe20000000000 */
[----:B--2---:R-:W-:Y:S02]  /*47f0*/  ULEA UR5, UR4, UR5, 0x18 ;  /* 0x0000000504057291 */ /* 0x004fe4000f8ec0ff */
[----:B------:R-:W-:-:S07]  /*4800*/  ULEA UR6, UR4, UR6, 0x18 ;  /* 0x0000000604067291 */ /* 0x000fce000f8ec0ff */
[----:B------:R-:W2:Y:S02]  /*4810*/  LDS.U8 R3, [UR5+0x1c] ;  /* 0x00001c05ff037984 */ /* 0x000ea40008000000 */
[----:B--2---:R-:W-:-:S13]  /*4820*/  ISETP.NE.AND P0, PT, R3, RZ, PT ;  /* 0x000000ff0300720c */ /* 0x004fda0003f05270 */
[----:B------:R-:W-:Y:S05]  /*4830*/  @P0 BRA `(.L_x_82) ;  /* 0x0000000400080947 */ /* 0x000fea0003800000 */
[----:B------:R-:W-:Y:S02]  /*4840*/  UISETP.NE.U32.AND UP1, UPT, UR31, 0x1, UPT ;  /* 0x000000011f00788c */ /* 0x000fe4000bf25070 */
[----:B------:R-:W-:-:S07]  /*4850*/  UIADD3 UR7, UPT, UPT, UR5, 0x8, URZ ;  /* 0x0000000805077890 */ /* 0x000fce000fffe0ff */
[----:B------:R-:W-:Y:S05]  /*4860*/  BRA.U !UP1, `(.L_x_83) ;  /* 0x00000001099c7547 */ /* 0x000fea000b800000 */
[----:B------:R-:W-:Y:S01]  /*4870*/  ELECT P0, URZ, PT ;  /* 0x0000000000ff782f */ /* 0x000fe20003800000 */
[----:B------:R-:W-:-:S12]  /*4880*/  BSSY B0, `(.L_x_83) ;  /* 0x0000025000007945 */ /* 0x000fd80003800000 */
[----:B------:R-:W-:Y:S05]  /*4890*/  @!P0 BRA `(.L_x_84) ;  /* 0x00000000008c8947 */ /* 0x000fea0003800000 */
[----:B------:R-:W-:-:S05]  /*48a0*/  UMOV UR4, 0x10 ;  /* 0x0000001000047882 */ /* 0x000fca0000000000 */
[----:B------:R-:W-:Y:S04]  /*48b0*/  DEPBAR.LE SB2, 0x36 ;  /* 0x0000ad800000791a */ /* 0x000fe80000000000 */
[----:B------:R-:W2:Y:S02]  /*48c0*/  UTCATOMSWS.2CTA.FIND_AND_SET.ALIGN UP0, UR4, UR4 ;  /* 0x00000004000475e3 */ /* 0x000ea40008200800 */
[----:B--2---:R-:W-:Y:S01]  /*48d0*/  MOV R10, UR4 ;  /* 0x00000004000a7c02 */ /* 0x004fe20008000f00 */
[----:B------:R-:W-:Y:S06]  /*48e0*/  BRA.U UP0, `(.L_x_85) ;  /* 0x0000000100187547 */ /* 0x000fec000b800000 */
.L_x_86:
[----:B------:R-:W-:Y:S05]  /*48f0*/  NANOSLEEP 0x64 ;  /* 0x000000640000795d */ /* 0x000fea0003800000 */
[----:B------:R-:W-:-:S05]  /*4900*/  UMOV UR4, 0x10 ;  /* 0x0000001000047882 */ /* 0x000fca0000000000 */
[----:B------:R-:W-:Y:S04]  /*4910*/  DEPBAR.LE SB2, 0x36 ;  /* 0x0000ad800000791a */ /* 0x000fe80000000000 */
[----:B------:R-:W2:Y:S02]  /*4920*/  UTCATOMSWS.2CTA.FIND_AND_SET.ALIGN UP0, UR4, UR4 ;  /* 0x00000004000475e3 */ /* 0x000ea40008200800 */
[----:B--2---:R-:W-:Y:S01]  /*4930*/  MOV R10, UR4 ;  /* 0x00000004000a7c02 */ /* 0x004fe20008000f00 */
[----:B------:R-:W-:Y:S05]  /*4940*/  BRA.U !UP0, `(.L_x_86) ;  /* 0xfffffffd08e87547 */ /* 0x000fea000b83ffff */
.L_x_85:
[----:B------:R-:W2:Y:S01]  /*4950*/  LDS R6, [UR5+0x10] ;  /* 0x00001005ff067984 */ /* 0x000ea20008000800 */
[----:B------:R-:W-:Y:S01]  /*4960*/  IMAD.U32 R3, RZ, RZ, UR6 ;  /* 0x00000006ff037e24 */ /* 0x000fe2000f8e00ff */
[----:B------:R-:W-:-:S03]  /*4970*/  MOV R4, UR30 ;  /* 0x0000001e00047c02 */ /* 0x000fc60008000f00 */
[----:B------:R-:W-:Y:S01]  /*4980*/  VIADD R3, R3, 0x2c0 ;  /* 0x000002c003037836 */ /* 0x000fe20000000000 */
[----:B--2---:R-:W-:-:S04]  /*4990*/  SHF.L.U32 R6, R6, 0x1f, RZ ;  /* 0x0000001f06067819 */ /* 0x004fc800000006ff */
[----:B------:R-:W2:Y:S02]  /*49a0*/  SYNCS.PHASECHK.TRANS64.TRYWAIT P0, [UR5+0x8], R6 ;  /* 0x00000806ff0075a7 */ /* 0x000ea40008001105 */
[----:B--2---:R-:W-:Y:S05]  /*49b0*/  @P0 BRA `(.L_x_87) ;  /* 0x0000000000080947 */ /* 0x004fea0003800000 */
[----:B------:R-:W2:Y:S02]  /*49c0*/  SYNCS.PHASECHK.TRANS64.TRYWAIT P0, [UR5+0x8], R6 ;  /* 0x00000806ff0075a7 */ /* 0x000ea40008001105 */
[----:B--2---:R-:W-:Y:S05]  /*49d0*/  @!P0 BRA `(.L_x_88) ;  /* 0x0000005800408947 */ /* 0x004fea0003800000 */
.L_x_87:
[----:B------:R-:W-:Y:S01]  /*49e0*/  PRMT R4, R4, 0x654, R3 ;  /* 0x0000065404047816 */ /* 0x000fe20000000003 */
[----:B------:R-:W-:Y:S01]  /*49f0*/  HFMA2 R3, -RZ, RZ, 0, 5.9604644775390625e-08 ;  /* 0x00000001ff037431 */ /* 0x000fe200000001ff */
[----:B------:R-:W-:Y:S01]  /*4a00*/  UPRMT UR4, UR30, 0x654, UR7 ;  /* 0x000006541e047896 */ /* 0x000fe20008000007 */
[----:B------:R-:W-:Y:S02]  /*4a10*/  IMAD.MOV.U32 R8, RZ, RZ, 0xffff ;  /* 0x0000ffffff087424 */ /* 0x000fe400078e00ff */
[----:B--2---:R-:W-:Y:S02]  /*4a20*/  IMAD.MOV.U32 R6, RZ, RZ, 0x4 ;  /* 0x00000004ff067424 */ /* 0x004fe400078e00ff */
[----:B------:R-:W-:Y:S01]  /*4a30*/  IMAD.SHL.U32 R9, R10, 0x20, RZ ;  /* 0x000000200a097824 */ /* 0x000fe200078e00ff */
[----:B------:R-:W-:Y:S02]  /*4a40*/  MOV R5, UR4 ;  /* 0x0000000400057c02 */ /* 0x000fe40008000f00 */
[-C--:B------:R-:W-:Y:S01]  /*4a50*/  SHF.L.U32 R8, R8, R10.reuse, RZ ;  /* 0x0000000a08087219 */ /* 0x080fe200000006ff */
[----:B------:R2:W-:Y:S01]  /*4a60*/  SYNCS.ARRIVE.TRANS64.RED RZ, [UR4], R6 ;  /* 0x00000006ffff79a7 */ /* 0x0005e20008000404 */
[----:B------:R-:W-:Y:S01]  /*4a70*/  SHF.L.U32 R7, R3, R10, RZ ;  /* 0x0000000a03077219 */ /* 0x000fe200000006ff */
[----:B------:R2:W-:Y:S04]  /*4a80*/  STS [UR6+0x2c0], R9 ;  /* 0x0002c009ff007988 */ /* 0x0005e80008000806 */
[----:B------:R2:W-:Y:S04]  /*4a90*/  STAS [R4.64], R10 ;  /* 0x0000000a04007dbd */ /* 0x0005e8000c0008ff */
[----:B------:R2:W-:Y:S04]  /*4aa0*/  ATOMS.OR RZ, [UR5+0x14], R8 ;  /* 0x00001408ffff798c */ /* 0x0005e8000b000005 */
[----:B------:R2:W-:Y:S04]  /*4ab0*/  ATOMS.OR RZ, [UR5+0x18], R7 ;  /* 0x00001807ffff798c */ /* 0x0005e8000b000005 */
[----:B------:R2:W-:Y:S02]  /*4ac0*/  ATOMS.XOR RZ, [UR5+0x10], R3 ;  /* 0x00001003ffff798c */ /* 0x0005e4000b800005 */
.L_x_84:
[----:B-1----:R-:W-:Y:S05]  /*4ad0*/  BSYNC B0 ;  /* 0x0000000000007941 */ /* 0x002fea0003800000 */
.L_x_83:
[----:B------:R-:W-:Y:S05]  /*4ae0*/  BRA.U UP1, `(.L_x_89) ;  /* 0x00000001016c7547 */ /* 0x000fea000b800000 */
[----:B------:R-:W-:-:S03]  /*4af0*/  UMOV UR4, 0xffffffff ;  /* 0xffffffff00047882 */ /* 0x000fc60000000000 */
[----:B------:R-:W-:Y:S05]  /*4b00*/  BRA.DIV UR4, `(.L_x_90) ;  /* 0x0000005a040c7947 */ /* 0x000fea000b800000 */
[----:B------:R-:W-:-:S13]  /*4b10*/  ELECT P6, URZ, PT ;  /* 0x0000000000ff782f */ /* 0x000fda00038c0000 */
.L_x_236:
[----:B------:R-:W-:Y:S05]  /*4b20*/  @!P6 BRA `(.L_x_89) ;  /* 0x00000000005ce947 */ /* 0x000fea0003800000 */
[----:B--2---:R-:W2:Y:S02]  /*4b30*/  LDS R4, [UR5+0x10] ;  /* 0x00001005ff047984 */ /* 0x004ea40008000800 */
[----:B--2---:R-:W-:-:S04]  /*4b40*/  SHF.L.U32 R4, R4, 0x1f, RZ ;  /* 0x0000001f04047819 */ /* 0x004fc800000006ff */
[----:B------:R-:W2:Y:S02]  /*4b50*/  SYNCS.PHASECHK.TRANS64.TRYWAIT P0, [UR5+0x8], R4 ;  /* 0x00000804ff0075a7 */ /* 0x000ea40008001105 */
[----:B--2---:R-:W-:Y:S05]  /*4b60*/  @P0 BRA `(.L_x_91) ;  /* 0x0000000000080947 */ /* 0x004fea0003800000 */
[----:B------:R-:W2:Y:S02]  /*4b70*/  SYNCS.PHASECHK.TRANS64.TRYWAIT P0, [UR5+0x8], R4 ;  /* 0x00000804ff0075a7 */ /* 0x000ea40008001105 */
[----:B--2---:R-:W-:Y:S05]  /*4b80*/  @!P0 BRA `(.L_x_92) ;  /* 0x00000058000c8947 */ /* 0x004fea0003800000 */
.L_x_91:
[----:B------:R-:W3:Y:S01]  /*4b90*/  LDS R6, [UR6+0x2c0] ;  /* 0x0002c006ff067984 */ /* 0x000ee20008000800 */
[----:B--2---:R-:W-:Y:S02]  /*4ba0*/  HFMA2 R3, -RZ, RZ, 0, 5.9604644775390625e-08 ;  /* 0x00000001ff037431 */ /* 0x004fe400000001ff */
[----:B------:R-:W-:Y:S01]  /*4bb0*/  IMAD.MOV.U32 R4, RZ, RZ, 0xffff ;  /* 0x0000ffffff047424 */ /* 0x000fe200078e00ff */
[----:B------:R-:W-:Y:S01]  /*4bc0*/  UPRMT UR4, UR30, 0x654, UR7 ;  /* 0x000006541e047896 */ /* 0x000fe20008000007 */
[----:B---3--:R-:W-:-:S03]  /*4bd0*/  IMAD.SHL.U32 R5, R6, 0x20, RZ ;  /* 0x0000002006057824 */ /* 0x008fc600078e00ff */
[-C--:B------:R-:W-:Y:S02]  /*4be0*/  SHF.L.U32 R4, R4, R6.reuse, RZ ;  /* 0x0000000604047219 */ /* 0x080fe400000006ff */
[----:B------:R-:W-:Y:S01]  /*4bf0*/  SHF.L.U32 R6, R3, R6, RZ ;  /* 0x0000000603067219 */ /* 0x000fe200000006ff */
[----:B------:R3:W-:Y:S04]  /*4c00*/  STS [UR6+0x2c0], R5 ;  /* 0x0002c005ff007988 */ /* 0x0007e80008000806 */
[----:B------:R3:W-:Y:S04]  /*4c10*/  ATOMS.OR RZ, [UR5+0x14], R4 ;  /* 0x00001404ffff798c */ /* 0x0007e8000b000005 */
[----:B------:R3:W-:Y:S01]  /*4c20*/  ATOMS.OR RZ, [UR5+0x18], R6 ;  /* 0x00001806ffff798c */ /* 0x0007e2000b000005 */
[----:B------:R-:W-:Y:S03]  /*4c30*/  SYNCS.ARRIVE.TRANS64.RED.A1T0 RZ, [UR4], RZ ;  /* 0x000000ffffff79a7 */ /* 0x000fe60008100404 */
[----:B------:R3:W-:Y:S01]  /*4c40*/  ATOMS.XOR RZ, [UR5+0x10], R3 ;  /* 0x00001003ffff798c */ /* 0x0007e2000b800005 */
[----:B------:R-:W-:Y:S05]  /*4c50*/  BRA `(.L_x_89) ;  /* 0x0000000000107947 */ /* 0x000fea0003800000 */
.L_x_82:
[----:B------:R-:W-:Y:S02]  /*4c60*/  MOV R3, 0xffffffff ;  /* 0xffffffff00037802 */ /* 0x000fe40000000f00 */
[----:B------:R-:W-:-:S03]  /*4c70*/  MOV R4, 0x4ca0 ;  /* 0x00004ca000047802 */ /* 0x000fc60000000f00 */
[----:B------:R2:W-:Y:S04]  /*4c80*/  STS [UR6+0x2c0], R3 ;  /* 0x0002c003ff007988 */ /* 0x0005e80008000806 */
[----:B-12--5:R-:W-:Y:S05]  /*4c90*/  CALL.REL.NOINC `($__internal_1_$__cuda_sm10x_tcgen05_guardrail_trap_phase_invalid_during_alloc) ;  /* 0x0000005c00487944 */ /* 0x026fea0003c00000 */
.L_x_89:
[----:B------:R-:W-:Y:S05]  /*4ca0*/  WARPSYNC.ALL ;  /* 0x0000000000007948 */ /* 0x000fea0003800000 */
[----:B------:R-:W4:Y:S01]  /*4cb0*/  S2UR UR17, SR_CgaCtaId ;  /* 0x00000000001179c3 */ /* 0x000f220000008800 */
[----:B------:R-:W-:Y:S01]  /*4cc0*/  UMOV UR4, 0x400 ;  /* 0x0000040000047882 */ /* 0x000fe20000000000 */
[----:B------:R-:W-:-:S06]  /*4cd0*/  NOP ;  /* 0x0000000000007918 */ /* 0x000fcc0000000000 */
[----:B------:R-:W-:Y:S06]  /*4ce0*/  BAR.ARV 0x6, 0xa0 ;  /* 0x0182800000007b1d */ /* 0x000fec0000002000 */
[----:B------:R-:W1:Y:S01]  /*4cf0*/  LDCU.64 UR6, c[0x0][0x388] ;  /* 0x00007100ff0677ac */ /* 0x000e620008000a00 */
[----:B------:R-:W-:Y:S01]  /*4d00*/  LOP3.LUT R2, R2, 0xffff, RZ, 0xc0, !PT ;  /* 0x0000ffff02027812 */ /* 0x000fe200078ec0ff */
[----:B--2---:R-:W-:Y:S01]  /*4d10*/  IMAD.MOV.U32 R8, RZ, RZ, 0x1 ;  /* 0x00000001ff087424 */ /* 0x004fe200078e00ff */
[----:B------:R-:W-:Y:S01]  /*4d20*/  LOP3.LUT R0, R0, 0xffff, RZ, 0xc0, !PT ;  /* 0x0000ffff00007812 */ /* 0x000fe200078ec0ff */
[----:B------:R-:W-:Y:S01]  /*4d30*/  UMOV UR21, URZ ;  /* 0x000000ff00157c82 */ /* 0x000fe20008000000 */
[----:B------:R-:W-:Y:S01]  /*4d40*/  R2UR UR18, R2 ;  /* 0x00000000021272ca */ /* 0x000fe200000e0000 */
[----:B------:R-:W-:Y:S01]  /*4d50*/  IMAD.MOV.U32 R2, RZ, RZ, RZ ;  /* 0x000000ffff027224 */ /* 0x000fe200078e00ff */
[----:B------:R-:W-:Y:S01]  /*4d60*/  R2UR UR23, R0 ;  /* 0x00000000001772ca */ /* 0x000fe200000e0000 */
[----:B------:R-:W-:Y:S01]  /*4d70*/  IMAD.MOV.U32 R0, RZ, RZ, RZ ;  /* 0x000000ffff007224 */ /* 0x000fe200078e00ff */
[----:B------:R-:W-:-:S02]  /*4d80*/  UISETP.NE.AND UP3, UPT, UR31, URZ, UPT ;  /* 0x000000ff1f00728c */ /* 0x000fc4000bf65270 */
[----:B----4-:R-:W-:Y:S01]  /*4d90*/  ULEA UR17, UR17, UR4, 0x18 ;  /* 0x0000000411117291 */ /* 0x010fe2000f8ec0ff */
[----:B------:R-:W-:Y:S01]  /*4da0*/  UMOV UR16, URZ ;  /* 0x000000ff00107c82 */ /* 0x000fe20008000000 */
[----:B------:R-:W-:Y:S02]  /*4db0*/  UMOV UR26, 0x0 ;  /* 0x00000000001a7882 */ /* 0x000fe40000000000 */
[----:B------:R-:W-:Y:S01]  /*4dc0*/  UIADD3 UR29, UPT, UPT, UR17, 0x278, URZ ;  /* 0x00000278111d7890 */ /* 0x000fe2000fffe0ff */
[----:B------:R-:W-:Y:S01]  /*4dd0*/  UMOV UR27, 0x8100490 ;  /* 0x08100490001b7882 */ /* 0x000fe20000000000 */
[----:B-1----:R-:W-:-:S03]  /*4de0*/  UIADD3 UR4, UPT, UPT, UR6, 0x1f, URZ ;  /* 0x0000001f06047890 */ /* 0x002fc6000fffe0ff */
[----:B---3--:R-:W1:Y:S01]  /*4df0*/  LDS R3, [UR17+0x2c0] ;  /* 0x0002c011ff037984 */ /* 0x008e620008000800 */
[----:B------:R-:W2:Y:S01]  /*4e00*/  LDCU UR6, c[0x0][0x390] ;  /* 0x00007200ff0677ac */ /* 0x000ea20008000800 */
[----:B------:R-:W-:Y:S02]  /*4e10*/  USHF.R.S32.HI UR5, URZ, 0x1f, UR4 ;  /* 0x0000001fff057899 */ /* 0x000fe40008011404 */
[----:B------:R-:W-:Y:S02]  /*4e20*/  UPRMT UR29, URZ, 0x654, UR29 ;  /* 0x00000654ff1d7896 */ /* 0x000fe4000800001d */
[----:B------:R-:W-:Y:S02]  /*4e30*/  ULEA.HI UR4, UR5, UR4, URZ, 0x5 ;  /* 0x0000000405047291 */ /* 0x000fe4000f8f28ff */
[----:B------:R-:W-:Y:S02]  /*4e40*/  UIADD3 UR5, UPT, UPT, UR17, 0x3400, URZ ;  /* 0x0000340011057890 */ /* 0x000fe4000fffe0ff */
[----:B------:R-:W-:-:S02]  /*4e50*/  USHF.R.S32.HI UR4, URZ, 0x5, UR4 ;  /* 0x00000005ff047899 */ /* 0x000fc40008011404 */
[----:B------:R-:W-:Y:S02]  /*4e60*/  USHF.R.U32.HI UR5, URZ, 0x4, UR5 ;  /* 0x00000004ff057899 */ /* 0x000fe40008011605 */
[----:B------:R-:W-:Y:S02]  /*4e70*/  UIMAD UR7, UR4, UR7, URZ ;  /* 0x00000007040772a4 */ /* 0x000fe4000f8e02ff */
[----:B------:R-:W-:Y:S02]  /*4e80*/  UIADD3 UR4, UPT, UPT, UR17, 0x26400, URZ ;  /* 0x0002640011047890 */ /* 0x000fe4000fffe0ff */
[----:B------:R-:W-:Y:S02]  /*4e90*/  ULOP3.LUT UR5, UR5, 0x3fff, URZ, 0xc0, !UPT ;  /* 0x00003fff05057892 */ /* 0x000fe4000f8ec0ff */
[----:B------:R-:W-:Y:S02]  /*4ea0*/  USHF.R.U32.HI UR4, URZ, 0x4, UR4 ;  /* 0x00000004ff047899 */ /* 0x000fe40008011604 */
[----:B------:R-:W-:-:S02]  /*4eb0*/  ULOP3.LUT UR19, UR5, 0x10000, URZ, 0xfc, !UPT ;  /* 0x0001000005137892 */ /* 0x000fc4000f8efcff */
[----:B------:R-:W-:Y:S02]  /*4ec0*/  ULOP3.LUT UR20, UR4, 0x3fff, URZ, 0xc0, !UPT ;  /* 0x00003fff04147892 */ /* 0x000fe4000f8ec0ff */
[----:B--2---:R-:W-:Y:S02]  /*4ed0*/  UIMAD UR4, UR7, UR6, URZ ;  /* 0x00000006070472a4 */ /* 0x004fe4000f8e02ff */
[----:B------:R-:W-:Y:S02]  /*4ee0*/  ULOP3.LUT UR20, UR20, 0x10000, URZ, 0xfc, !UPT ;  /* 0x0001000014147892 */ /* 0x000fe4000f8efcff */
[----:B------:R-:W-:Y:S02]  /*4ef0*/  UIADD3 UR28, UPT, UPT, UR4, -0x1, URZ ;  /* 0xffffffff041c7890 */ /* 0x000fe4000fffe0ff */
[----:B------:R-:W-:Y:S01]  /*4f00*/  UISETP.GE.AND UP4, UPT, UR4, 0x1, UPT ;  /* 0x000000010400788c */ /* 0x000fe2000bf86270 */
[----:B------:R-:W-:Y:S01]  /*4f10*/  UMOV UR24, 0x0 ;  /* 0x0000000000187882 */ /* 0x000fe20000000000 */
[----:B------:R-:W-:Y:S01]  /*4f20*/  UMOV UR25, 0x8100490 ;  /* 0x0810049000197882 */ /* 0x000fe20000000000 */
[C---:B-1----:R-:W-:Y:S01]  /*4f30*/  VIADD R5, R3.reuse, 0x20 ;  /* 0x0000002003057836 */ /* 0x042fe20000000000 */
[----:B------:R-:W-:-:S04]  /*4f40*/  LOP3.LUT R4, R3, 0xffff, RZ, 0xc0, !PT ;  /* 0x0000ffff03047812 */ /* 0x000fc800078ec0ff */
[----:B------:R-:W-:-:S05]  /*4f50*/  LOP3.LUT R5, R5, 0xffff, RZ, 0xc0, !PT ;  /* 0x0000ffff05057812 */ /* 0x000fca00078ec0ff */
[----:B------:R1:W-:Y:S02]  /*4f60*/  STL.64 [R1], R4 ;  /* 0x0000000401007387 */ /* 0x0003e40000100a00 */
.L_x_101:
[----:B-1----:R-:W-:-:S04]  /*4f70*/  SHF.L.U32 R5, R2, 0x1f, RZ ;  /* 0x0000001f02057819 */ /* 0x002fc800000006ff */
[----:B------:R-:W1:Y:S02]  /*4f80*/  SYNCS.PHASECHK.TRANS64.TRYWAIT P0, [UR17+0x270], R5 ;  /* 0x00027005ff0075a7 */ /* 0x000e640008001111 */
[----:B-1-34-:R-:W-:Y:S05]  /*4f90*/  @!P0 BRA `(.L_x_93) ;  /* 0x0000005400208947 */ /* 0x01afea0003800000 */
.L_x_238:
[----:B-1----:R-:W1:Y:S01]  /*4fa0*/  LDS.128 R4, [UR17+0x2b0] ;  /* 0x0002b011ff047984 */ /* 0x002e620008000c00 */
[----:B------:R-:W-:Y:S01]  /*4fb0*/  ULEA UR22, UR21, UR17, 0x3 ;  /* 0x0000001115167291 */ /* 0x000fe2000f8e18ff */
[----:B------:R-:W-:Y:S01]  /*4fc0*/  @!PT LDS RZ, [RZ] ;  /* 0x00000000fffff984 */ /* 0x000fe20000000800 */
[----:B------:R-:W-:Y:S01]  /*4fd0*/  @!PT LDS RZ, [RZ] ;  /* 0x00000000fffff984 */ /* 0x000fe20000000800 */
[----:B------:R-:W-:Y:S01]  /*4fe0*/  @!PT LDS RZ, [RZ] ;  /* 0x00000000fffff984 */ /* 0x000fe20000000800 */
[----:B------:R-:W-:Y:S01]  /*4ff0*/  @!PT LDS RZ, [RZ] ;  /* 0x00000000fffff984 */ /* 0x000fe20000000800 */
[----:B------:R2:W-:Y:S06]  /*5000*/  MEMBAR.ALL.CTA ;  /* 0x0000000000007992 */ /* 0x0005ec0000008000 */
[----:B--2---:R-:W2:Y:S02]  /*5010*/  FENCE.VIEW.ASYNC.S ;  /* 0x00000000000073c6 */ /* 0x004ea40000000000 */
[----:B--2---:R-:W-:Y:S01]  /*5020*/  SYNCS.ARRIVE.TRANS64.RED.A1T0 RZ, [UR29], RZ ;  /* 0x000000ffffff79a7 */ /* 0x004fe2000810041d */
[----:B-1----:R-:W-:Y:S01]  /*5030*/  LOP3.LUT P2, RZ, R6, 0x1, RZ, 0xc0, !PT ;  /* 0x0000000106ff7812 */ /* 0x002fe2000784c0ff */
[----:B------:R-:W-:-:S12]  /*5040*/  BRA.U UP3, `(.L_x_94) ;  /* 0x00000001030c7547 */ /* 0x000fd8000b800000 */
[----:B------:R-:W-:-:S04]  /*5050*/  SHF.L.U32 R5, R8, 0x1f, RZ ;  /* 0x0000001f08057819 */ /* 0x000fc800000006ff */
[----:B------:R-:W1:Y:S02]  /*5060*/  SYNCS.PHASECHK.TRANS64.TRYWAIT P0, [UR22+0x290], R5 ;  /* 0x00029005ff0075a7 */ /* 0x000e640008001116 */
[----:B-1----:R-:W-:Y:S05]  /*5070*/  @!P0 BRA `(.L_x_95) ;  /* 0x0000005400008947 */ /* 0x002fea0003800000 */
.L_x_94:
[----:B------:R-:W-:Y:S05]  /*5080*/  BRA.U UP3, `(.L_x_96) ;  /* 0x0000000103d47547 */ /* 0x000fea000b800000 */
[----:B------:R-:W-:Y:S05]  /*5090*/  BRA.U !UP4, `(.L_x_97) ;  /* 0x000000010cc47547 */ /* 0x000fea000b800000 */
[----:B------:R-:W-:Y:S01]  /*50a0*/  ULEA UR4, UR21, UR43, 0x2 ;  /* 0x0000002b15047291 */ /* 0x000fe2000f8e10ff */
[----:B-1----:R-:W-:-:S08]  /*50b0*/  SHF.L.U32 R4, R0, 0x1f, RZ ;  /* 0x0000001f00047819 */ /* 0x002fd000000006ff */
[----:B------:R-:W5:Y:S01]  /*50c0*/  LDL R5, [UR4] ;  /* 0x00000004ff057983 */ /* 0x000f620008100800 */
[----:B------:R-:W-:Y:S02]  /*50d0*/  ULEA UR4, UR16, UR17, 0x3 ;  /* 0x0000001110047291 */ /* 0x000fe4000f8e18ff */
[----:B------:R-:W-:Y:S01]  /*50e0*/  UPLOP3.LUT UP2, UPT, UPT, UPT, UPT, 0x40, 0x4 ;  /* 0x000000000004789c */ /* 0x000fe20003f4e870 */
[----:B------:R-:W-:Y:S01]  /*50f0*/  UMOV UR15, UR28 ;  /* 0x0000001c000f7c82 */ /* 0x000fe20008000000 */
[----:B------:R-:W-:-:S05]  /*5100*/  UMOV UR5, UR16 ;  /* 0x0000001000057c82 */ /* 0x000fca0008000000 */
[----:B------:R1:W2:Y:S04]  /*5110*/  SYNCS.PHASECHK.TRANS64.TRYWAIT P1, [UR4], R4 ;  /* 0x00000004ff0075a7 */ /* 0x0002a80008021104 */
.L_x_100:
[----:B---3--:R-:W-:Y:S01]  /*5120*/  ULEA UR10, UR5, UR17, 0x3 ;  /* 0x00000011050a7291 */ /* 0x008fe2000f8e18ff */
[----:B--2-4-:R-:W-:Y:S11]  /*5130*/  @P1 BRA `(.L_x_98) ;  /* 0x00000000000c1947 */ /* 0x014ff60003800000 */
[----:B------:R-:W-:Y:S04]  /*5140*/  SHF.L.U32 R6, R0, 0x1f, RZ ;  /* 0x0000001f00067819 */ /* 0x000fe800000006ff */
[----:B------:R-:W2:Y:S02]  /*5150*/  SYNCS.PHASECHK.TRANS64.TRYWAIT P0, [UR10], R6 ;  /* 0x00000006ff0075a7 */ /* 0x000ea4000800110a */
[----:B--2---:R-:W-:Y:S05]  /*5160*/  @!P0 BRA `(.L_x_99) ;  /* 0x0000005000dc8947 */ /* 0x004fea0003800000 */
.L_x_98:
[----:B------:R-:W-:Y:S01]  /*5170*/  UISETP.NE.AND UP0, UPT, UR15, URZ, UPT ;  /* 0x000000ff0f00728c */ /* 0x000fe2000bf05270 */
[----:B------:R-:W-:Y:S01]  /*5180*/  PLOP3.LUT P1, PT, PT, PT, PT, 0x80, 0x8 ;  /* 0x000000000008781c */ /* 0x000fe20003f2f070 */
[----:B------:R-:W-:Y:S02]  /*5190*/  UIADD3 UR4, UPT, UPT, UR5, 0x1, URZ ;  /* 0x0000000105047890 */ /* 0x000fe4000fffe0ff */
[----:B------:R-:W-:Y:S02]  /*51a0*/  ULEA UR8, UR5, UR20, 0x7 ;  /* 0x0000001405087291 */ /* 0x000fe4000f8e38ff */
[----:B------:R-:W-:Y:S01]  /*51b0*/  UISETP.NE.AND UP1, UPT, UR4, 0x23, UPT ;  /* 0x000000230400788c */ /* 0x000fe2000bf25270 */
[----:B------:R-:W-:Y:S01]  /*51c0*/  PLOP3.LUT P0, PT, PT, PT, UP0, 0x80, 0x8 ;  /* 0x000000000008781c */ /* 0x000fe20003f0f008 */
[----:B------:R-:W-:Y:S02]  /*51d0*/  UIADD3 UR12, UPT, UPT, UR8, 0x2, URZ ;  /* 0x00000002080c7890 */ /* 0x000fe4000fffe0ff */
[----:B------:R-:W-:Y:S02]  /*51e0*/  USEL UR6, URZ, 0x1, UP1 ;  /* 0x00000001ff067887 */ /* 0x000fe40008800000 */
[----:B------:R-:W-:Y:S02]  /*51f0*/  USEL UR16, UR4, URZ, UP1 ;  /* 0x000000ff04107287 */ /* 0x000fe40008800000 */
[----:B------:R-:W-:Y:S02]  /*5200*/  UIADD3 UR10, UPT, UPT, UR10, 0x118, URZ ;  /* 0x000001180a0a7890 */ /* 0x000fe4000fffe0ff */
[----:B------:R-:W-:Y:S01]  /*5210*/  @UP0 ULEA UR4, UR16, UR17, 0x3 ;  /* 0x0000001110040291 */ /* 0x000fe2000f8e18ff */
[----:B------:R-:W-:Y:S01]  /*5220*/  LOP3.LUT R0, R0, UR6, RZ, 0x3c, !PT ;  /* 0x0000000600007c12 */ /* 0x000fe2000f8e3cff */
[----:B------:R-:W-:Y:S01]  /*5230*/  UMOV UR9, 0x80004020 ;  /* 0x8000402000097882 */ /* 0x000fe20000000000 */
[----:B------:R-:W-:Y:S01]  /*5240*/  UMOV UR13, 0x80004020 ;  /* 0x80004020000d7882 */ /* 0x000fe20000000000 */
[----:B------:R-:W-:Y:S01]  /*5250*/  UMOV UR7, 0x80004020 ;  /* 0x8000402000077882 */ /* 0x000fe20000000000 */
[----:B-1----:R-:W-:Y:S04]  /*5260*/  @P0 SHF.L.U32 R4, R0, 0x1f, RZ ;  /* 0x0000001f00040819 */ /* 0x002fe800000006ff */
[----:B------:R3:W4:Y:S01]  /*5270*/  @P0 SYNCS.PHASECHK.TRANS64.TRYWAIT P1, [UR4], R4 ;  /* 0x00000004ff0005a7 */ /* 0x0007220008021104 */
[----:B------:R-:W-:Y:S11]  /*5280*/  ELECT P0, URZ, PT ;  /* 0x0000000000ff782f */ /* 0x000ff60003800000 */
[----:B------:R-:W-:Y:S02]  /*5290*/  @!UPT UIADD3 URZ, UPT, UPT, URZ, URZ, URZ ;  /* 0x000000fffffff290 */ /* 0x000fe4000fffe0ff */
[C---:B-----5:R-:W-:Y:S01]  /*52a0*/  @P0 R2UR.BROADCAST UR14, R5.reuse ;  /* 0x00000000050e02ca */ /* 0x060fe200008e0000 */
[----:B------:R-:W-:Y:S01]  /*52b0*/  ULEA UR4, UR5, UR19, 0x8 ;  /* 0x0000001305047291 */ /* 0x000fe2000f8e40ff */
[----:B------:R-:W-:Y:S11]  /*52c0*/  ELECT P0, URZ, PT ;  /* 0x0000000000ff782f */ /* 0x000ff60003800000 */
[----:B------:R-:W-:Y:S02]  /*52d0*/  @!UPT UIADD3 URZ, UPT, UPT, URZ, URZ, URZ ;  /* 0x000000fffffff290 */ /* 0x000fe4000fffe0ff */
[----:B------:R-:W-:Y:S01]  /*52e0*/  @P0 R2UR.BROADCAST UR11, R5 ;  /* 0x00000000050b02ca */ /* 0x000fe200008e0000 */
[----:B------:R-:W-:Y:S01]  /*52f0*/  UIADD3 UR6, UPT, UPT, UR4, 0x2, URZ ;  /* 0x0000000204067890 */ /* 0x000fe2000fffe0ff */
[----:B------:R-:W-:Y:S02]  /*5300*/  UMOV UR5, 0x80004020 ;  /* 0x8000402000057882 */ /* 0x000fe40000000000 */
[----:B------:R1:W-:Y:S01]  /*5310*/  UTCHMMA.2CTA gdesc[UR4], gdesc[UR8], tmem[UR14], tmem[UR26], idesc[UR27], UP2 ;  /* 0x00ff1a08040075ea */ /* 0x0003e2000920000e */
[----:B------:R-:W-:Y:S08]  /*5320*/  UPLOP3.LUT UP2, UPT, UPT, UPT, UPT, 0x80, 0x8 ;  /* 0x000000000008789c */ /* 0x000ff00003f4f070 */
[----:B------:R3:W-:Y:S01]  /*5330*/  UTCHMMA.2CTA gdesc[UR6], gdesc[UR12], tmem[UR11], tmem[UR24], idesc[UR25], UPT ;  /* 0x00ff180c060075ea */ /* 0x0007e2000ba0000b */
[----:B------:R3:W-:Y:S01]  /*5340*/  UTCBAR.2CTA.MULTICAST [UR10], URZ, UR18 ;  /* 0x000000ff0a0073e9 */ /* 0x0007e20008200812 */
[----:B-1----:R-:W-:Y:S02]  /*5350*/  UIADD3 UR4, UPT, UPT, UR15, 0x1, URZ ;  /* 0x000000010f047890 */ /* 0x002fe4000fffe0ff */
[----:B------:R-:W-:Y:S02]  /*5360*/  UIADD3 UR8, UPT, UPT, UR15, -0x1, URZ ;  /* 0xffffffff0f087890 */ /* 0x000fe4000fffe0ff */
[----:B------:R-:W-:Y:S01]  /*5370*/  UISETP.GT.U32.AND UP0, UPT, UR4, 0x1, UPT ;  /* 0x000000010400788c */ /* 0x000fe2000bf04070 */
[----:B------:R-:W-:Y:S04]  /*5380*/  UMOV UR5, UR16 ;  /* 0x0000001000057c82 */ /* 0x000fe80008000000 */
[----:B------:R-:W-:Y:S04]  /*5390*/  UMOV UR15, UR8 ;  /* 0x00000008000f7c82 */ /* 0x000fe80008000000 */
[----:B------:R-:W-:Y:S05]  /*53a0*/  BRA.U UP0, `(.L_x_100) ;  /* 0xfffffffd005c7547 */ /* 0x000fea000b83ffff */
.L_x_97:
[----:B------:R-:W-:-:S09]  /*53b0*/  UIADD3 UR4, UPT, UPT, UR22, 0x280, URZ ;  /* 0x0000028016047890 */ /* 0x000fd2000fffe0ff */
[----:B------:R2:W-:Y:S01]  /*53c0*/  UTCBAR.2CTA.MULTICAST [UR4], URZ, UR23 ;  /* 0x000000ff040073e9 */ /* 0x0005e20008200817 */
[----:B------:R-:W-:Y:S02]  /*53d0*/  NOP ;  /* 0x0000000000007918 */ /* 0x000fe40000000000 */
.L_x_96:
[----:B--2---:R-:W-:Y:S01]  /*53e0*/  UIADD3 UR4, UPT, UPT, UR21, 0x1, URZ ;  /* 0x0000000115047890 */ /* 0x004fe2000fffe0ff */
[----:B------:R-:W-:-:S03]  /*53f0*/  LOP3.LUT R2, R2, 0x1, RZ, 0x3c, !PT ;  /* 0x0000000102027812 */ /* 0x000fc600078e3cff */
[----:B------:R-:W-:-:S04]  /*5400*/  UISETP.NE.AND UP0, UPT, UR4, 0x2, UPT ;  /* 0x000000020400788c */ /* 0x000fc8000bf05270 */
[----:B------:R-:W-:Y:S02]  /*5410*/  USEL UR5, URZ, 0x1, UP0 ;  /* 0x00000001ff057887 */ /* 0x000fe40008000000 */
[----:B------:R-:W-:-:S04]  /*5420*/  USEL UR21, UR4, URZ, UP0 ;  /* 0x000000ff04157287 */ /* 0x000fc80008000000 */
[----:B------:R-:W-:Y:S01]  /*5430*/  LOP3.LUT R8, R8, UR5, RZ, 0x3c, !PT ;  /* 0x0000000508087c12 */ /* 0x000fe2000f8e3cff */
[----:B------:R-:W-:Y:S07]  /*5440*/  @P2 BRA `(.L_x_101) ;  /* 0xfffffff800c82947 */ /* 0x000fee000383ffff */
[----:B------:R-:W2:Y:S01]  /*5450*/  S2UR UR8, SR_CgaCtaId ;  /* 0x00000000000879c3 */ /* 0x000ea20000008800 */
[----:B------:R-:W-:Y:S01]  /*5460*/  ELECT P0, URZ, PT ;  /* 0x0000000000ff782f */ /* 0x000fe20003800000 */
[----:B------:R-:W-:Y:S01]  /*5470*/  HFMA2 R0, -RZ, RZ, 0, 5.9604644775390625e-08 ;  /* 0x00000001ff007431 */ /* 0x000fe200000001ff */
[----:B------:R-:W-:-:S05]  /*5480*/  UMOV UR4, 0x40 ;  /* 0x0000004000047882 */ /* 0x000fca0000000000 */
[----:B------:R-:W-:Y:S01]  /*5490*/  UVIRTCOUNT.DEALLOC.SMPOOL 0x80 ;  /* 0x000000800000784c */ /* 0x000fe20000000000 */
[----:B------:R-:W-:Y:S02]  /*54a0*/  UISETP.NE.AND UP0, UPT, UR31, URZ, UPT ;  /* 0x000000ff1f00728c */ /* 0x000fe4000bf05270 */
[----:B--2---:R-:W-:-:S09]  /*54b0*/  ULEA UR8, UR8, UR4, 0x18 ;  /* 0x0000000408087291 */ /* 0x004fd2000f8ec0ff */
[----:B------:R2:W-:Y:S01]  /*54c0*/  @P0 STS.U8 [UR8+0x1c], R0 ;  /* 0x00001c00ff000988 */ /* 0x0005e20008000008 */
[----:B------:R-:W-:Y:S05]  /*54d0*/  BRA.U UP0, `(.L_x_102) ;  /* 0x0000000100587547 */ /* 0x000fea000b800000 */
[----:B------:R-:W-:Y:S01]  /*54e0*/  UIADD3 UR5, UPT, UPT, UR17, 0x290, URZ ;  /* 0x0000029011057890 */ /* 0x000fe2000fffe0ff */
[----:B------:R-:W-:-:S03]  /*54f0*/  SHF.L.U32 R2, R8, 0x1f, RZ ;  /* 0x0000001f08027819 */ /* 0x000fc600000006ff */
[----:B------:R-:W-:-:S09]  /*5500*/  ULEA UR4, UR21, UR5, 0x3 ;  /* 0x0000000515047291 */ /* 0x000fd2000f8e18ff */
[----:B------:R-:W1:Y:S02]  /*5510*/  SYNCS.PHASECHK.TRANS64.TRYWAIT P0, [UR4], R2 ;  /* 0x00000002ff0075a7 */ /* 0x000e640008001104 */
[----:B-1----:R-:W-:Y:S05]  /*5520*/  @!P0 BRA `(.L_x_103) ;  /* 0x0000005000048947 */ /* 0x002fea0003800000 */
.L_x_242:
[----:B------:R-:W-:-:S04]  /*5530*/  UIADD3 UR4, UPT, UPT, UR21, 0x1, URZ ;  /* 0x0000000115047890 */ /* 0x000fc8000fffe0ff */
[----:B------:R-:W-:-:S04]  /*5540*/  UISETP.NE.AND UP1, UPT, UR4, 0x2, UPT ;  /* 0x000000020400788c */ /* 0x000fc8000bf25270 */
[----:B---3--:R-:W-:Y:S02]  /*5550*/  USEL UR6, URZ, 0x1, UP1 ;  /* 0x00000001ff067887 */ /* 0x008fe40008800000 */
[----:B------:R-:W-:-:S04]  /*5560*/  USEL UR4, UR4, URZ, UP1 ;  /* 0x000000ff04047287 */ /* 0x000fc80008800000 */
[----:B------:R-:W-:Y:S01]  /*5570*/  ULEA UR4, UR4, UR5, 0x3 ;  /* 0x0000000504047291 */ /* 0x000fe2000f8e18ff */
[----:B-1----:R-:W-:-:S04]  /*5580*/  LOP3.LUT R2, R8, UR6, RZ, 0x3c, !PT ;  /* 0x0000000608027c12 */ /* 0x002fc8000f8e3cff */
[----:B------:R-:W-:Y:S01]  /*5590*/  SHF.L.U32 R2, R2, 0x1f, RZ ;  /* 0x0000001f02027819 */ /* 0x000fe200000006ff */
[----:B--2---:R-:W-:-:S04]  /*55a0*/  IMAD.U32 R0, RZ, RZ, UR4 ;  /* 0x00000004ff007e24 */ /* 0x004fc8000f8e00ff */
[----:B------:R1:W2:Y:S03]  /*55b0*/  SYNCS.PHASECHK.TRANS64.TRYWAIT P0, [R0+URZ], R2 ;  /* 0x00000002000075a7 */ /* 0x0002a600080011ff */
[----:B--2---:R-:W-:Y:S05]  /*55c0*/  @!P0 NANOSLEEP.SYNCS 0x989680 ;  /* 0x009896800000895d */ /* 0x004fea0003900000 */
[----:B------:R-:W2:Y:S02]  /*55d0*/  @!P0 SYNCS.PHASECHK.TRANS64 P0, [R0+URZ], R2 ;  /* 0x00000002000085a7 */ /* 0x000ea400080010ff */
[----:B--2---:R-:W-:Y:S05]  /*55e0*/  @P0 BRA `(.L_x_104) ;  /* 0x0000000000200947 */ /* 0x004fea0003800000 */
.L_x_105:
[----:B--2---:R2:W3:Y:S02]  /*55f0*/  SYNCS.PHASECHK.TRANS64.TRYWAIT P0, [R0+URZ], R2 ;  /* 0x00000002000075a7 */ /* 0x0044e400080011ff */
[----:B---3--:R-:W-:Y:S05]  /*5600*/  @!P0 NANOSLEEP.SYNCS 0x989680 ;  /* 0x009896800000895d */ /* 0x008fea0003900000 */
[----:B------:R-:W3:Y:S02]  /*5610*/  @!P0 SYNCS.PHASECHK.TRANS64 P0, [R0+URZ], R2 ;  /* 0x00000002000085a7 */ /* 0x000ee400080010ff */
[----:B---3--:R-:W-:Y:S05]  /*5620*/  @!P0 BRA `(.L_x_105) ;  /* 0xfffffffc00f08947 */ /* 0x008fea000383ffff */
[----:B------:R-:W-:Y:S05]  /*5630*/  BRA `(.L_x_104) ;  /* 0x00000000000c7947 */ /* 0x000fea0003800000 */
.L_x_102:
[----:B------:R-:W-:-:S04]  /*5640*/  UIADD3 UR4, UPT, UPT, UR17, 0x2a0, URZ ;  /* 0x000002a011047890 */ /* 0x000fc8000fffe0ff */
[----:B------:R-:W-:-:S09]  /*5650*/  UPRMT UR4, UR30, 0x654, UR4 ;  /* 0x000006541e047896 */ /* 0x000fd20008000004 */
[----:B------:R-:W-:Y:S03]  /*5660*/  SYNCS.ARRIVE.TRANS64.RED.A1T0 RZ, [UR4], RZ ;  /* 0x000000ffffff79a7 */ /* 0x000fe60008100404 */
.L_x_104:
[----:B-12---:R-:W-:Y:S01]  /*5670*/  SHF.L.U32 R2, RZ, 0x1f, RZ ;  /* 0x0000001fff027819 */ /* 0x006fe200000006ff */
[----:B------:R-:W-:Y:S01]  /*5680*/  UIADD3 UR4, UPT, UPT, UR17, 0x2a0, URZ ;  /* 0x000002a011047890 */ /* 0x000fe2000fffe0ff */
[----:B------:R-:W-:Y:S02]  /*5690*/  PLOP3.LUT P0, PT, PT, PT, UP0, 0x80, 0x8 ;  /* 0x000000000008781c */ /* 0x000fe40003f0f008 */
[----:B----4-:R-:W1:Y:S02]  /*56a0*/  SYNCS.PHASECHK.TRANS64.TRYWAIT P1, [UR17+0x2a0], R2 ;  /* 0x0002a002ff0075a7 */ /* 0x010e640008021111 */
[----:B-1----:R-:W-:Y:S09]  /*56b0*/  @!P1 BRA `(.L_x_106) ;  /* 0x0000004c00b89947 */ /* 0x002ff20003800000 */
.L_x_244:
[----:B------:R-:W-:Y:S01]  /*56c0*/  @!UP0 UPRMT UR4, UR30, 0x654, UR4 ;  /* 0x000006541e048896 */ /* 0x000fe20008000004 */
[----:B------:R-:W-:Y:S01]  /*56d0*/  LOP3.LUT R3, R3, 0xffff, RZ, 0xc0, !PT ;  /* 0x0000ffff03037812 */ /* 0x000fe200078ec0ff */
[----:B-1----:R-:W-:-:S03]  /*56e0*/  IMAD.MOV.U32 R2, RZ, RZ, 0xffff ;  /* 0x0000ffffff027424 */ /* 0x002fc600078e00ff */
[----:B------:R-:W-:-:S04]  /*56f0*/  SHF.R.U32.HI R3, RZ, 0x5, R3 ;  /* 0x00000005ff037819 */ /* 0x000fc80000011603 */
[----:B------:R-:W-:Y:S01]  /*5700*/  @!P0 SYNCS.ARRIVE.TRANS64.RED.A1T0 RZ, [UR4], RZ ;  /* 0x000000ffffff89a7 */ /* 0x000fe20008100404 */
[----:B------:R-:W-:Y:S01]  /*5710*/  NOP ;  /* 0x0000000000007918 */ /* 0x000fe20000000000 */
[----:B------:R-:W1:Y:S01]  /*5720*/  LDS R0, [UR8+0x14] ;  /* 0x00001408ff007984 */ /* 0x000e620008000800 */
[----:B------:R-:W-:-:S04]  /*5730*/  SHF.L.U32 R2, R2, R3, RZ ;  /* 0x0000000302027219 */ /* 0x000fc800000006ff */
[----:B-1----:R-:W-:-:S04]  /*5740*/  LOP3.LUT R0, R0, R2, RZ, 0xc0, !PT ;  /* 0x0000000200007212 */ /* 0x002fc800078ec0ff */
[----:B------:R-:W-:Y:S01]  /*5750*/  ISETP.NE.AND P0, PT, R0, R2, PT ;  /* 0x000000020000720c */ /* 0x000fe20003f05270 */
[----:B------:R-:W-:-:S05]  /*5760*/  IMAD.MOV.U32 R0, RZ, RZ, 0x1 ;  /* 0x00000001ff007424 */ /* 0x000fca00078e00ff */
[----:B------:R-:W-:-:S07]  /*5770*/  SHF.L.U32 R0, R0, R3, RZ ;  /* 0x0000000300007219 */ /* 0x000fce00000006ff */
[----:B------:R-:W-:Y:S05]  /*5780*/  @P0 BRA `(.L_x_107) ;  /* 0x00000000005c0947 */ /* 0x000fea0003800000 */
[----:B------:R-:W1:Y:S02]  /*5790*/  LDS R3, [UR8+0x18] ;  /* 0x00001808ff037984 */ /* 0x000e640008000800 */
[----:B-1----:R-:W-:-:S04]  /*57a0*/  LOP3.LUT R3, R3, R0, RZ, 0xc0, !PT ;  /* 0x0000000003037212 */ /* 0x002fc800078ec0ff */
[----:B------:R-:W-:-:S13]  /*57b0*/  ISETP.NE.AND P0, PT, R3, R0, PT ;  /* 0x000000000300720c */ /* 0x000fda0003f05270 */
[----:B------:R-:W-:Y:S05]  /*57c0*/  @P0 BRA `(.L_x_108) ;  /* 0x0000000000400947 */ /* 0x000fea0003800000 */
[----:B------:R-:W-:Y:S01]  /*57d0*/  R2UR UR4, R2 ;  /* 0x00000000020472ca */ /* 0x000fe200000e0000 */
[----:B------:R-:W1:Y:S01]  /*57e0*/  S2R R3, SR_LANEID ;  /* 0x0000000000037919 */ /* 0x000e620000000000 */
[----:B------:R-:W-:-:S04]  /*57f0*/  LOP3.LUT R0, RZ, R0, RZ, 0x33, !PT ;  /* 0x00000000ff007212 */ /* 0x000fc800078e33ff */
[----:B---3--:R-:W2:Y:S07]  /*5800*/  REDUX UR6, R0 ;  /* 0x00000000000673c4 */ /* 0x008eae0000000000 */
[----:B------:R-:W-:-:S03]  /*5810*/  ULOP3.LUT UR5, URZ, UR4, URZ, 0x33, !UPT ;  /* 0x00000004ff057292 */ /* 0x000fc6000f8e33ff */
[----:B------:R-:W-:Y:S02]  /*5820*/  VOTEU.ANY UR4, UPT, PT ;  /* 0x0000000000047886 */ /* 0x000fe400038e0100 */
[----:B------:R-:W-:Y:S01]  /*5830*/  UFLO.U32 UR4, UR4 ;  /* 0x00000004000472bd */ /* 0x000fe200080e0000 */
[----:B------:R-:W-:-:S04]  /*5840*/  IMAD.U32 R2, RZ, RZ, UR5 ;  /* 0x00000005ff027e24 */ /* 0x000fc8000f8e00ff */
[----:B------:R-:W3:Y:S02]  /*5850*/  REDUX UR7, R2 ;  /* 0x00000000020773c4 */ /* 0x000ee40000000000 */
[----:B------:R4:W-:Y:S01]  /*5860*/  UTCATOMSWS.AND URZ, UR5 ;  /* 0x0000000500ff79e3 */ /* 0x0009e20008000000 */
[----:B--2---:R-:W-:Y:S01]  /*5870*/  IMAD.U32 R0, RZ, RZ, UR6 ;  /* 0x00000006ff007e24 */ /* 0x004fe2000f8e00ff */
[----:B-1----:R-:W-:Y:S01]  /*5880*/  ISETP.EQ.U32.AND P0, PT, R3, UR4, PT ;  /* 0x0000000403007c0c */ /* 0x002fe2000bf02070 */
[----:B---3--:R-:W-:-:S12]  /*5890*/  IMAD.U32 R2, RZ, RZ, UR7 ;  /* 0x00000007ff027e24 */ /* 0x008fd8000f8e00ff */
[----:B------:R4:W-:Y:S04]  /*58a0*/  @P0 ATOMS.AND RZ, [UR8+0x14], R2 ;  /* 0x00001402ffff098c */ /* 0x0009e8000a800008 */
[----:B------:R4:W-:Y:S01]  /*58b0*/  @P0 ATOMS.AND RZ, [UR8+0x18], R0 ;  /* 0x00001800ffff098c */ /* 0x0009e2000a800008 */
[----:B------:R-:W-:Y:S05]  /*58c0*/  BRA `(.L_x_109) ;  /* 0x0000000000147947 */ /* 0x000fea0003800000 */
.L_x_108:
[----:B------:R-:W-:Y:S02]  /*58d0*/  MOV R2, 0x58f0 ;  /* 0x000058f000027802 */ /* 0x000fe40000000f00 */
[----:B---3-5:R-:W-:Y:S05]  /*58e0*/  CALL.REL.NOINC `($__internal_0_$__cuda_sm10x_tcgen05_guardrail_trap_col_being_dealloced_not_returned_by_alloc) ;  /* 0x0000005000287944 */ /* 0x028fea0003c00000 */
[----:B------:R-:W-:Y:S05]  /*58f0*/  BRA `(.L_x_109) ;  /* 0x0000000000087947 */ /* 0x000fea0003800000 */
.L_x_107:
[----:B------:R-:W-:Y:S02]  /*5900*/  MOV R2, 0x5920 ;  /* 0x0000592000027802 */ /* 0x000fe40000000f00 */
[----:B---3-5:R-:W-:Y:S05]  /*5910*/  CALL.REL.NOINC `($__internal_2_$__cuda_sm10x_tcgen05_guardrail_trap_unallocated_columns_being_dealloced) ;  /* 0x0000005000347944 */ /* 0x028fea0003c00000 */
.L_x_109:
[----:B------:R-:W-:Y:S01]  /*5920*/  NOP ;  /* 0x0000000000007918 */ /* 0x000fe20000000000 */
[----:B----4-:R-:W-:Y:S05]  /*5930*/  EXIT ;  /* 0x000000000000794d */ /* 0x010fea0003800000 */
.L_x_81:
[----:B------:R-:W-:-:S09]  /*5940*/  UISETP.NE.OR UP0, UPT, UR18, 0x3, !UP3 ;  /* 0x000000031200788c */ /* 0x000fd2000df05670 */
[----:B------:R-:W-:Y:S05]  /*5950*/  BRA.U UP0, `(.L_x_110) ;  /* 0x0000001100947547 */ /* 0x000fea000b800000 */
[----:B------:R-:W2:Y:S01]  /*5960*/  LDCU.64 UR4, c[0x0][0x888] ;  /* 0x00011100ff0477ac */ /* 0x000ea20008000a00 */
[----:B------:R-:W3:Y:S01]  /*5970*/  S2UR UR6, SR_CgaCtaId ;  /* 0x00000000000679c3 */ /* 0x000ee20000008800 */
[----:B------:R-:W-:Y:S01]  /*5980*/  HFMA2 R9, -RZ, RZ, 0, 5.9604644775390625e-08 ;  /* 0x00000001ff097431 */ /* 0x000fe200000001ff */
[----:B------:R-:W-:Y:S01]  /*5990*/  MOV R8, RZ ;  /* 0x000000ff00087202 */ /* 0x000fe20000000f00 */
[----:B------:R-:W4:Y:S01]  /*59a0*/  LDCU UR38, c[0x0][0x370] ;  /* 0x00006e00ff2677ac */ /* 0x000f220008000800 */
[----:B------:R-:W-:Y:S01]  /*59b0*/  HFMA2 R3, -RZ, RZ, 0, 0.00048828125 ;  /* 0x00001000ff037431 */ /* 0x000fe200000001ff */
[----:B------:R-:W1:Y:S03]  /*59c0*/  LDCU.128 UR40, c[0x0][0xb10] ;  /* 0x00016200ff2877ac */ /* 0x000e660008000c00 */
[----:B------:R-:W4:Y:S01]  /*59d0*/  LDC.64 R10, c[0x0][0x348] ;  /* 0x0000d200ff0a7b82 */ /* 0x000f220000000a00 */
[----:B------:R-:W1:Y:S01]  /*59e0*/  LDCU UR33, c[0x0][0x374] ;  /* 0x00006e80ff2177ac */ /* 0x000e620008000800 */
[----:B------:R-:W4:Y:S01]  /*59f0*/  LDCU.64 UR34, c[0x0][0x890] ;  /* 0x00011200ff2277ac */ /* 0x000f220008000a00 */
[----:B------:R-:W4:Y:S01]  /*5a00*/  LDCU UR30, c[0x0][0xb0c] ;  /* 0x00016180ff1e77ac */ /* 0x000f220008000800 */
[----:B--2---:R-:W-:Y:S01]  /*5a10*/  UISETP.NE.U32.AND UP0, UPT, UR4, URZ, UPT ;  /* 0x000000ff0400728c */ /* 0x004fe2000bf05070 */
[----:B------:R-:W2:Y:S01]  /*5a20*/  LDCU UR54, c[0x0][0xb20] ;  /* 0x00016400ff3677ac */ /* 0x000ea20008000800 */
[----:B------:R-:W2:Y:S01]  /*5a30*/  LDCU UR4, c[0x0][0xb30] ;  /* 0x00016600ff0477ac */ /* 0x000ea20008000800 */
[----:B------:R-:W2:Y:S01]  /*5a40*/  LDCU.128 UR48, c[0x0][0x980] ;  /* 0x00013000ff3077ac */ /* 0x000ea20008000c00 */
[----:B------:R-:W-:Y:S01]  /*5a50*/  UMOV UR31, 0x400 ;  /* 0x00000400001f7882 */ /* 0x000fe20000000000 */
[----:B-1----:R-:W-:-:S02]  /*5a60*/  UIMAD.WIDE.U32 UR8, UR33, UR43, URZ ;  /* 0x0000002b210872a5 */ /* 0x002fc4000f8e00ff */
[----:B---3--:R-:W-:Y:S02]  /*5a70*/  ULEA UR31, UR6, UR31, 0x18 ;  /* 0x0000001f061f7291 */ /* 0x008fe4000f8ec0ff */
[----:B----4-:R-:W-:Y:S02]  /*5a80*/  UIMAD.WIDE.U32 UR6, UR38, UR40, URZ ;  /* 0x00000028260672a5 */ /* 0x010fe4000f8e00ff */
[----:B------:R-:W-:Y:S02]  /*5a90*/  UISETP.NE.AND.EX UP5, UPT, UR5, URZ, UPT, UP0 ;  /* 0x000000ff0500728c */ /* 0x000fe4000bfa5300 */
[----:B------:R-:W-:Y:S02]  /*5aa0*/  UISETP.NE.U32.AND UP6, UPT, UR34, URZ, UPT ;  /* 0x000000ff2200728c */ /* 0x000fe4000bfc5070 */
[----:B------:R-:W-:Y:S02]  /*5ab0*/  UIADD3 UR45, UPT, UPT, UR31, 0x278, URZ ;  /* 0x000002781f2d7890 */ /* 0x000fe4000fffe0ff */
[----:B------:R-:W-:-:S02]  /*5ac0*/  UISETP.NE.AND UP0, UPT, UR39, 0x1, UPT ;  /* 0x000000012700788c */ /* 0x000fc4000bf05270 */
[----:B------:R-:W-:Y:S01]  /*5ad0*/  UISETP.NE.AND UP0, UPT, UR30, 0x1, UPT ;  /* 0x000000011e00788c */ /* 0x000fe2000bf05270 */
[----:B------:R-:W-:Y:S01]  /*5ae0*/  UMOV UR6, UR7 ;  /* 0x0000000700067c82 */ /* 0x000fe20008000000 */
[----:B------:R-:W-:Y:S01]  /*5af0*/  UMOV UR47, UR9 ;  /* 0x00000009002f7c82 */ /* 0x000fe20008000000 */
[----:B------:R-:W-:Y:S02]  /*5b00*/  UISETP.GE.AND UP2, UPT, UR39, 0x1, UPT ;  /* 0x000000012700788c */ /* 0x000fe4000bf46270 */
[----:B------:R-:W-:Y:S01]  /*5b10*/  UISETP.NE.AND UP0, UPT, UR42, 0x1, UPT ;  /* 0x000000012a00788c */ /* 0x000fe2000bf05270 */
[----:B------:R-:W-:Y:S01]  /*5b20*/  UMOV UR32, URZ ;  /* 0x000000ff00207c82 */ /* 0x000fe20008000000 */
[----:B------:R-:W-:Y:S01]  /*5b30*/  UPLOP3.LUT UP4, UPT, UPT, UPT, UPT, 0x40, 0x4 ;  /* 0x000000000004789c */ /* 0x000fe20003f8e870 */
[----:B------:R-:W1:Y:S01]  /*5b40*/  LDCU.64 UR22, c[0x0][0xb28] ;  /* 0x00016500ff1677ac */ /* 0x000e620008000a00 */
[----:B------:R-:W3:Y:S01]  /*5b50*/  LDCU.64 UR36, c[0x0][0x990] ;  /* 0x00013200ff2477ac */ /* 0x000ee20008000a00 */
[----:B------:R-:W-:-:S02]  /*5b60*/  UISETP.NE.AND.EX UP6, UPT, UR35, URZ, UPT, UP6 ;  /* 0x000000ff2300728c */ /* 0x000fc4000bfc5360 */
[----:B------:R-:W-:Y:S02]  /*5b70*/  UPRMT UR45, URZ, 0x654, UR45 ;  /* 0x00000654ff2d7896 */ /* 0x000fe4000800002d */
[----:B------:R-:W-:Y:S02]  /*5b80*/  USHF.R.U32.HI UR52, URZ, UR41, UR6 ;  /* 0x00000029ff347299 */ /* 0x000fe40008011606 */
[----:B--2---:R-:W-:Y:S02]  /*5b90*/  USHF.R.U32.HI UR47, URZ, UR54, UR47 ;  /* 0x00000036ff2f7299 */ /* 0x004fe4000801162f */
[----:B------:R-:W-:Y:S02]  /*5ba0*/  UISETP.NE.AND UP3, UPT, UR4, 0x1, UPT ;  /* 0x000000010400788c */ /* 0x000fe4000bf65270 */
[----:B------:R-:W-:Y:S02]  /*5bb0*/  UISETP.NE.AND UP2, UPT, UR48, 0x1, UPT ;  /* 0x000000013000788c */ /* 0x000fe4000bf45270 */
[----:B------:R-:W-:-:S11]  /*5bc0*/  UISETP.NE.AND UP0, UPT, UR51, 0x1, UPT ;  /* 0x000000013300788c */ /* 0x000fd6000bf05270 */
.L_x_119:
[----:B------:R-:W-:Y:S04]  /*5bd0*/  SHF.L.U32 R2, R8, 0x1f, RZ ;  /* 0x0000001f08027819 */ /* 0x000fe800000006ff */
[----:B--2---:R-:W2:Y:S02]  /*5be0*/  SYNCS.PHASECHK.TRANS64.TRYWAIT P0, [UR31+0x270], R2 ;  /* 0x00027002ff0075a7 */ /* 0x004ea4000800111f */
[----:B--2---:R-:W-:Y:S05]  /*5bf0*/  @!P0 BRA `(.L_x_111) ;  /* 0x0000004800808947 */ /* 0x004fea0003800000 */
.L_x_246:
[----:B------:R-:W4:Y:S01]  /*5c00*/  LDS.128 R4, [UR31+0x2b0] ;  /* 0x0002b01fff047984 */ /* 0x000f220008000c00 */
[----:B------:R-:W-:Y:S01]  /*5c10*/  UISETP.GE.AND UP0, UPT, UR39, 0x1, UPT ;  /* 0x000000012700788c */ /* 0x000fe2000bf06270 */
[----:B------:R-:W-:Y:S01]  /*5c20*/  @!PT LDS RZ, [RZ] ;  /* 0x00000000fffff984 */ /* 0x000fe20000000800 */
[----:B------:R-:W-:Y:S01]  /*5c30*/  @!PT LDS RZ, [RZ] ;  /* 0x00000000fffff984 */ /* 0x000fe20000000800 */
[----:B------:R-:W-:Y:S01]  /*5c40*/  @!PT LDS RZ, [RZ] ;  /* 0x00000000fffff984 */ /* 0x000fe20000000800 */
[----:B------:R-:W-:Y:S01]  /*5c50*/  @!PT LDS RZ, [RZ] ;  /* 0x00000000fffff984 */ /* 0x000fe20000000800 */
[----:B------:R1:W-:Y:S06]  /*5c60*/  MEMBAR.ALL.CTA ;  /* 0x0000000000007992 */ /* 0x0003ec0000008000 */
[----:B-1----:R-:W1:Y:S02]  /*5c70*/  FENCE.VIEW.ASYNC.S ;  /* 0x00000000000073c6 */ /* 0x002e640000000000 */
[----:B-1----:R-:W-:Y:S01]  /*5c80*/  SYNCS.ARRIVE.TRANS64.RED.A1T0 RZ, [UR45], RZ ;  /* 0x000000ffffff79a7 */ /* 0x002fe2000810042d */
[----:B----4-:R-:W-:Y:S11]  /*5c90*/  LOP3.LUT P0, RZ, R6, 0x1, RZ, 0xc0, !PT ;  /* 0x0000000106ff7812 */ /* 0x010ff6000780c0ff */
[----:B------:R-:W-:Y:S02]  /*5ca0*/  @!UPT UIADD3 URZ, UPT, UPT, URZ, URZ, URZ ;  /* 0x000000fffffff290 */ /* 0x000fe4000fffe0ff */
[----:B------:R-:W-:Y:S01]  /*5cb0*/  VOTEU.ANY UP2, P0 ;  /* 0x0000000000ff7886 */ /* 0x000fe20000040100 */
[----:B------:R-:W-:Y:S11]  /*5cc0*/  PLOP3.LUT P0, PT, PT, PT, UP2, 0x80, 0x8 ;  /* 0x000000000008781c */ /* 0x000ff60003f0f028 */
[----:B------:R-:W-:Y:S02]  /*5cd0*/  @!UPT UIADD3 URZ, UPT, UPT, URZ, URZ, URZ ;  /* 0x000000fffffff290 */ /* 0x000fe4000fffe0ff */
[----:B--2---:R-:W-:Y:S02]  /*5ce0*/  @P0 MOV R2, R4 ;  /* 0x0000000400020202 */ /* 0x004fe40000000f00 */
[----:B------:R-:W-:Y:S02]  /*5cf0*/  @P0 LOP3.LUT R0, R5, 0xffff, RZ, 0xc0, !PT ;  /* 0x0000ffff05000812 */ /* 0x000fe400078ec0ff */
[----:B------:R-:W-:Y:S02]  /*5d00*/  @P0 R2UR UR5, R2 ;  /* 0x00000000020502ca */ /* 0x000fe400000e0000 */
[----:B------:R-:W-:Y:S11]  /*5d10*/  @P0 R2UR UR4, R0 ;  /* 0x00000000000402ca */ /* 0x000ff600000e0000 */
[----:B------:R-:W-:Y:S02]  /*5d20*/  @UP2 UMOV UR15, UR5 ;  /* 0x00000005000f2c82 */ /* 0x000fe40008000000 */
[----:B------:R-:W-:Y:S01]  /*5d30*/  @UP2 UMOV UR14, UR4 ;  /* 0x00000004000e2c82 */ /* 0x000fe20008000000 */
[----:B------:R-:W-:Y:S05]  /*5d40*/  BRA.U !UP0, `(.L_x_112) ;  /* 0x0000000108c07547 */ /* 0x000fea000b800000 */
[----:B------:R-:W-:Y:S02]  /*5d50*/  UP2UR UR18, UPR, URZ, 0x4 ;  /* 0x00000004ff127883 */ /* 0x000fe40008000000 */
[----:B------:R-:W-:Y:S02]  /*5d60*/  UISETP.NE.AND UP2, UPT, UR42, 0x1, UPT ;  /* 0x000000012a00788c */ /* 0x000fe4000bf45270 */
[----:B------:R-:W-:Y:S02]  /*5d70*/  UIMAD.WIDE.U32 UR6, UR14, UR43, URZ ;  /* 0x0000002b0e0672a5 */ /* 0x000fe4000f8e00ff */
[----:B------:R-:W-:Y:S02]  /*5d80*/  UIMAD.WIDE.U32 UR10, UR15, UR40, URZ ;  /* 0x000000280f0a72a5 */ /* 0x000fe4000f8e00ff */
[----:B------:R-:W-:Y:S02]  /*5d90*/  USEL UR4, UR33, UR47, !UP2 ;  /* 0x0000002f21047287 */ /* 0x000fe4000d000000 */
[----:B------:R-:W-:Y:S02]  /*5da0*/  UISETP.NE.AND UP0, UPT, UR30, 0x1, UPT ;  /* 0x000000011e00788c */ /* 0x000fe4000bf05270 */
[----:B------:R-:W-:Y:S02]  /*5db0*/  UP2UR UR19, UPR, URZ, 0x2 ;  /* 0x00000002ff137883 */ /* 0x000fe40008000000 */
[----:B------:R-:W-:Y:S02]  /*5dc0*/  UISETP.NE.AND UP1, UPT, UR39, 0x1, UPT ;  /* 0x000000012700788c */ /* 0x000fe4000bf25270 */
[----:B------:R-:W-:Y:S02]  /*5dd0*/  UIMAD.WIDE.U32 UR12, UR4, UR22, URZ ;  /* 0x00000016040c72a5 */ /* 0x000fe4000f8e00ff */
[----:B------:R-:W-:Y:S01]  /*5de0*/  USEL UR9, UR38, UR52, !UP0 ;  /* 0x0000003426097287 */ /* 0x000fe2000c000000 */
[----:B------:R-:W-:Y:S01]  /*5df0*/  UMOV UR6, UR7 ;  /* 0x0000000700067c82 */ /* 0x000fe20008000000 */
[----:B------:R-:W-:Y:S01]  /*5e00*/  UMOV UR5, UR11 ;  /* 0x0000000b00057c82 */ /* 0x000fe20008000000 */
[----:B------:R-:W-:Y:S02]  /*5e10*/  USHF.R.U32.HI UR7, URZ, UR54, UR6 ;  /* 0x00000036ff077299 */ /* 0x000fe40008011606 */
[----:B------:R-:W-:Y:S02]  /*5e20*/  USHF.R.U32.HI UR6, URZ, UR41, UR5 ;  /* 0x00000029ff067299 */ /* 0x000fe40008011605 */
[----:B------:R-:W-:Y:S02]  /*5e30*/  UIMAD.WIDE.U32 UR16, UR9, UR22, URZ ;  /* 0x00000016091072a5 */ /* 0x000fe4000f8e00ff */
[----:B------:R-:W-:Y:S02]  /*5e40*/  USEL UR8, UR14, UR7, !UP2 ;  /* 0x000000070e087287 */ /* 0x000fe4000d000000 */
[----:B------:R-:W-:Y:S02]  /*5e50*/  UISETP.NE.AND UP2, UPT, UR18, URZ, UPT ;  /* 0x000000ff1200728c */ /* 0x000fe4000bf45270 */
[----:B------:R-:W-:Y:S01]  /*5e60*/  UIMAD.WIDE.U32 UR10, UR8, UR22, URZ ;  /* 0x00000016080a72a5 */ /* 0x000fe2000f8e00ff */
[----:B------:R-:W-:Y:S02]  /*5e70*/  UMOV UR5, UR13 ;  /* 0x0000000d00057c82 */ /* 0x000fe40008000000 */
[----:B------:R-:W-:Y:S03]  /*5e80*/  @UP1 USHF.R.U32.HI UR4, URZ, UR23, UR5 ;  /* 0x00000017ff041299 */ /* 0x000fe60008011605 */
[----:B------:R-:W-:Y:S01]  /*5e90*/  UMOV UR5, UR17 ;  /* 0x0000001100057c82 */ /* 0x000fe20008000000 */
[----:B------:R-:W-:Y:S02]  /*5ea0*/  UIMAD UR4, UR39, UR4, URZ ;  /* 0x00000004270472a4 */ /* 0x000fe4000f8e02ff */
[----:B------:R-:W-:Y:S02]  /*5eb0*/  @UP1 USHF.R.U32.HI UR9, URZ, UR23, UR5 ;  /* 0x00000017ff091299 */ /* 0x000fe40008011605 */
[----:B------:R-:W-:Y:S02]  /*5ec0*/  USEL UR5, UR15, UR6, !UP0 ;  /* 0x000000060f057287 */ /* 0x000fe4000c000000 */
[----:B------:R-:W-:Y:S02]  /*5ed0*/  UIMAD UR6, UR39, UR9, URZ ;  /* 0x00000009270672a4 */ /* 0x000fe4000f8e02ff */
[----:B------:R-:W-:Y:S03]  /*5ee0*/  UISETP.GE.AND UP0, UPT, UR8, UR4, UPT ;  /* 0x000000040800728c */ /* 0x000fe6000bf06270 */
[----:B------:R-:W-:Y:S01]  /*5ef0*/  UMOV UR4, UR11 ;  /* 0x0000000b00047c82 */ /* 0x000fe20008000000 */
[----:B------:R-:W-:Y:S02]  /*5f00*/  UISETP.GE.OR UP0, UPT, UR5, UR6, UP0 ;  /* 0x000000060500728c */ /* 0x000fe40008706670 */
[----:B------:R-:W-:Y:S02]  /*5f10*/  USHF.R.U32.HI UR4, URZ, UR23, UR4 ;  /* 0x00000017ff047299 */ /* 0x000fe40008011604 */
[----:B------:R-:W-:Y:S02]  /*5f20*/  UIMAD.WIDE.U32 UR6, UR5, UR22, URZ ;  /* 0x00000016050672a5 */ /* 0x000fe4000f8e00ff */
[----:B------:R-:W-:Y:S04]  /*5f30*/  USEL UR10, UR8, UR4, !UP1 ;  /* 0x00000004080a7287 */ /* 0x000fe8000c800000 */
[----:B------:R-:W-:Y:S01]  /*5f40*/  UIADD3 UR11, UPT, UPT, -UR10, URZ, URZ ;  /* 0x000000ff0a0b7290 */ /* 0x000fe2000fffe1ff */
[----:B------:R-:W-:Y:S01]  /*5f50*/  @!UP0 UMOV UR4, UR7 ;  /* 0x0000000700048c82 */ /* 0x000fe20008000000 */
[----:B------:R-:W-:Y:S02]  /*5f60*/  UIADD3 UR7, UPT, UPT, -UR8, URZ, URZ ;  /* 0x000000ff08077290 */ /* 0x000fe4000fffe1ff */
[----:B------:R-:W-:Y:S02]  /*5f70*/  @!UP0 USHF.R.U32.HI UR4, URZ, UR23, UR4 ;  /* 0x00000017ff048299 */ /* 0x000fe40008011604 */
[----:B------:R-:W-:Y:S02]  /*5f80*/  UIMAD UR6, UR39, UR11, UR8 ;  /* 0x0000000b270672a4 */ /* 0x000fe4000f8e0208 */
[----:B------:R-:W-:Y:S02]  /*5f90*/  @!UP0 USEL UR4, UR5, UR4, !UP1 ;  /* 0x0000000405048287 */ /* 0x000fe4000c800000 */
[----:B------:R-:W-:Y:S02]  /*5fa0*/  UISETP.NE.AND UP1, UPT, UR19, URZ, UPT ;  /* 0x000000ff1300728c */ /* 0x000fe4000bf25270 */
[----:B------:R-:W-:Y:S02]  /*5fb0*/  @!UP0 UIMAD UR6, UR9, UR6, UR4 ;  /* 0x00000006090682a4 */ /* 0x000fe4000f8e0204 */
[----:B------:R-:W-:Y:S02]  /*5fc0*/  @!UP0 UIADD3 UR9, UPT, UPT, UR10, -UR4, URZ ;  /* 0x800000040a098290 */ /* 0x000fe4000fffe0ff */
[----:B------:R-:W-:Y:S02]  /*5fd0*/  UIADD3 UR4, UPT, UPT, -UR5, URZ, URZ ;  /* 0x000000ff05047290 */ /* 0x000fe4000fffe1ff */
[----:B------:R-:W-:Y:S03]  /*5fe0*/  @!UP0 UIMAD UR8, UR9, UR39, UR5 ;  /* 0x00000027090882a4 */ /* 0x000fe6000f8e0205 */
[----:B------:R-:W-:Y:S01]  /*5ff0*/  @!UP0 UMOV UR5, UR6 ;  /* 0x0000000600058c82 */ /* 0x000fe20008000000 */
[----:B------:R-:W-:Y:S02]  /*6000*/  UIMAD UR6, UR30, UR4, UR15 ;  /* 0x000000041e0672a4 */ /* 0x000fe4000f8e020f */
[----:B------:R-:W-:Y:S02]  /*6010*/  UIMAD UR4, UR42, UR7, UR14 ;  /* 0x000000072a0472a4 */ /* 0x000fe4000f8e020e */
[----:B------:R-:W-:Y:S02]  /*6020*/  UIMAD UR15, UR5, UR30, UR6 ;  /* 0x0000001e050f72a4 */ /* 0x000fe4000f8e0206 */
[----:B------:R-:W-:Y:S11]  /*6030*/  UIMAD UR14, UR8, UR42, UR4 ;  /* 0x0000002a080e72a4 */ /* 0x000ff6000f8e0204 */
[----:B------:R-:W-:Y:S01]  /*6040*/  @!UPT UIADD3 URZ, UPT, UPT, URZ, URZ, URZ ;  /* 0x000000fffffff290 */ /* 0x000fe2000fffe0ff */
.L_x_112:
[----:B------:R-:W1:Y:S01]  /*6050*/  @!UP3 LDCU.128 UR8, c[0x0][0xb10] ;  /* 0x00016200ff08b7ac */ /* 0x000e620008000c00 */
[----:B------:R-:W-:Y:S04]  /*6060*/  ISETP.NE.U32.AND P1, PT, RZ, UR34, PT ;  /* 0x00000022ff007c0c */ /* 0x000fe8000bf25070 */
[----:B------:R-:W-:Y:S01]  /*6070*/  ISETP.NE.AND.EX P1, PT, RZ, UR35, PT, P1 ;  /* 0x00000023ff007c0c */ /* 0x000fe2000bf25310 */
[----:B------:R-:W2:Y:S01]  /*6080*/  @!UP3 LDCU UR5, c[0x0][0xb0c] ;  /* 0x00016180ff05b7ac */ /* 0x000ea20008000800 */
[----:B------:R-:W-:Y:S02]  /*6090*/  USHF.L.U32 UR26, UR20, 0x6, URZ ;  /* 0x00000006141a7899 */ /* 0x000fe400080006ff */
[----:B-1----:R-:W-:Y:S07]  /*60a0*/  UIMAD.WIDE.U32 UR6, UR15, UR8, URZ ;  /* 0x000000080f0672a5 */ /* 0x002fee000f8e00ff */
[----:B------:R-:W-:Y:S01]  /*60b0*/  @!UP3 UMOV UR4, UR7 ;  /* 0x000000070004bc82 */ /* 0x000fe20008000000 */
[----:B--2---:R-:W-:Y:S02]  /*60c0*/  @!UP3 UISETP.NE.AND UP0, UPT, UR5, 0x1, UPT ;  /* 0x000000010500b88c */ /* 0x004fe4000bf05270 */
[----:B------:R-:W-:Y:S02]  /*60d0*/  @!UP3 USHF.R.U32.HI UR4, URZ, UR9, UR4 ;  /* 0x00000009ff04b299 */ /* 0x000fe40008011604 */
[----:B------:R-:W-:Y:S02]  /*60e0*/  UIMAD.WIDE.U32 UR6, UR14, UR11, URZ ;  /* 0x0000000b0e0672a5 */ /* 0x000fe4000f8e00ff */
[----:B------:R-:W-:Y:S02]  /*60f0*/  @!UP3 USEL UR8, UR15, UR4, !UP0 ;  /* 0x000000040f08b287 */ /* 0x000fe4000c000000 */
[----:B------:R-:W-:Y:S03]  /*6100*/  @!UP3 UISETP.NE.AND UP0, UPT, UR10, 0x1, UPT ;  /* 0x000000010a00b88c */ /* 0x000fe6000bf05270 */
[----:B------:R-:W-:Y:S02]  /*6110*/  @!UP3 UMOV UR6, UR7 ;  /* 0x000000070006bc82 */ /* 0x000fe40008000000 */
[----:B------:R-:W1:Y:S02]  /*6120*/  @!UP3 LDCU UR4, c[0x0][0xb20] ;  /* 0x00016400ff04b7ac */ /* 0x000e640008000800 */
[----:B-1----:R-:W-:Y:S04]  /*6130*/  @!UP3 USHF.R.U32.HI UR6, URZ, UR4, UR6 ;  /* 0x00000004ff06b299 */ /* 0x002fe80008011606 */
[----:B------:R-:W-:Y:S04]  /*6140*/  @!UP3 USEL UR6, UR14, UR6, !UP0 ;  /* 0x000000060e06b287 */ /* 0x000fe8000c000000 */
[----:B------:R-:W-:Y:S02]  /*6150*/  @!UP3 UIADD3 UR4, UPT, UPT, -UR8, UR6, URZ ;  /* 0x000000060804b290 */ /* 0x000fe4000fffe1ff */
[----:B------:R-:W-:Y:S02]  /*6160*/  @!UP3 UIADD3 UR6, UPT, UPT, UR8, -UR6, URZ ;  /* 0x800000060806b290 */ /* 0x000fe4000fffe0ff */
[----:B------:R-:W-:Y:S02]  /*6170*/  @!UP3 UIMAD UR15, UR4, UR5, UR15 ;  /* 0x00000005040fb2a4 */ /* 0x000fe4000f8e020f */
[----:B------:R-:W-:Y:S01]  /*6180*/  @!UP3 UIMAD UR14, UR6, UR10, UR14 ;  /* 0x0000000a060eb2a4 */ /* 0x000fe2000f8e020e */
[----:B------:R-:W-:Y:S11]  /*6190*/  BRA.U UP4, `(.L_x_113) ;  /* 0x0000000104107547 */ /* 0x000ff6000b800000 */
[----:B------:R-:W-:Y:S04]  /*61a0*/  MOV R2, UR53 ;  /* 0x0000003500027c02 */ /* 0x000fe80008000f00 */
[----:B------:R-:W-:Y:S04]  /*61b0*/  SHF.L.U32 R2, R2, 0x1f, RZ ;  /* 0x0000001f02027819 */ /* 0x000fe800000006ff */
[----:B------:R-:W1:Y:S02]  /*61c0*/  SYNCS.PHASECHK.TRANS64.TRYWAIT P2, [UR31+0x268], R2 ;  /* 0x00026802ff0075a7 */ /* 0x000e64000804111f */
[----:B-1----:R-:W-:Y:S05]  /*61d0*/  @!P2 BRA `(.L_x_114) ;  /* 0x000000440020a947 */ /* 0x002fea0003800000 */
.L_x_113:
[----:B------:R-:W-:Y:S05]  /*61e0*/  BRA.U !UP6, `(.L_x_115) ;  /* 0x000000010e387547 */ /* 0x000fea000b800000 */
[----:B------:R-:W-:Y:S01]  /*61f0*/  UPLOP3.LUT UP1, UPT, UPT, UPT, UP5, 0x80, 0x8 ;  /* 0x000000000008789c */ /* 0x000fe20003f2f050 */
[----:B-1----:R-:W-:Y:S01]  /*6200*/  HFMA2 R0, -RZ, RZ, 0, 5.9604644775390625e-08 ;  /* 0x00000001ff007431 */ /* 0x002fe200000001ff */
[----:B------:R-:W1:Y:S01]  /*6210*/  LDCU.64 UR8, c[0x0][0x358] ;  /* 0x00006b00ff0877ac */ /* 0x000e620008000a00 */
[----:B------:R-:W-:Y:S03]  /*6220*/  IMAD.MOV.U32 R45, RZ, RZ, 0x1 ;  /* 0x00000001ff2d7424 */ /* 0x000fe600078e00ff */
[----:B------:R-:W-:Y:S05]  /*6230*/  PLOP3.LUT P2, PT, PT, PT, UP1, 0x80, 0x8 ;  /* 0x000000000008781c */ /* 0x000fea0003f4f018 */
[----:B------:R-:W2:Y:S01]  /*6240*/  @UP1 LDCU.64 UR4, c[0x0][0x888] ;  /* 0x00011100ff0417ac */ /* 0x000ea20008000a00 */
[----:B------:R-:W-:Y:S07]  /*6250*/  @UP1 UIMAD UR6, UR46, UR34, URZ ;  /* 0x000000222e0612a4 */ /* 0x000fee000f8e02ff */
[----:B------:R-:W-:Y:S01]  /*6260*/  @!P2 PRMT R45, R0, 0x7610, R45 ;  /* 0x00007610002da816 */ /* 0x000fe2000000002d */
[----:B--2---:R-:W-:Y:S06]  /*6270*/  @UP1 UIMAD.WIDE UR4, UR6, 0x4, UR4 ;  /* 0x00000004060418a5 */ /* 0x004fec000f8e0204 */
[----:B-----5:R-:W-:Y:S01]  /*6280*/  IMAD.U32 R26, RZ, RZ, UR4 ;  /* 0x00000004ff1a7e24 */ /* 0x020fe2000f8e00ff */
[----:B------:R-:W-:Y:S04]  /*6290*/  MOV R27, UR5 ;  /* 0x00000005001b7c02 */ /* 0x000fe80008000f00 */
[----:B------:R-:W2:Y:S01]  /*62a0*/  @!UP1 LDCU UR4, c[0x0][0x880] ;  /* 0x00011000ff0497ac */ /* 0x000ea20008000800 */
[----:B-1----:R4:W5:Y:S02]  /*62b0*/  @P2 LDG.E R26, desc[UR8][R26.64] ;  /* 0x000000081a1a2981 */ /* 0x002964000c1e1900 */
[----:B--2-4-:R-:W-:Y:S07]  /*62c0*/  @!P2 IMAD.U32 R26, RZ, RZ, UR4 ;  /* 0x00000004ff1aae24 */ /* 0x014fee000f8e00ff */
.L_x_115:
[----:B-----5:R-:W-:Y:S01]  /*62d0*/  @!P1 FSETP.EQ.AND P3, PT, R26, RZ, PT ;  /* 0x000000ff1a00920b */ /* 0x020fe20003f62000 */
[----:B------:R-:W-:Y:S01]  /*62e0*/  @!UPT UIADD3 URZ, UPT, UPT, URZ, URZ, URZ ;  /* 0x000000fffffff290 */ /* 0x000fe2000fffe0ff */
[----:B------:R-:W-:Y:S11]  /*62f0*/  @!P1 BRA `(.L_x_116) ;  /* 0x0000000000149947 */ /* 0x000ff60003800000 */
[----:B------:R-:W-:Y:S02]  /*6300*/  LOP3.LUT P1, RZ, R45, 0xff, RZ, 0xc0, !PT ;  /* 0x000000ff2dff7812 */ /* 0x000fe4000782c0ff */
[----:B------:R-:W-:Y:S04]  /*6310*/  PLOP3.LUT P3, PT, PT, PT, UP1, 0x80, 0x8 ;  /* 0x000000000008781c */ /* 0x000fe80003f6f018 */
[----:B------:R-:W-:Y:S07]  /*6320*/  PLOP3.LUT P3, PT, P3, PT, PT, 0x8, 0x80 ;  /* 0x000000000080781c */ /* 0x000fee0001f6e170 */
[----:B------:R-:W-:Y:S11]  /*6330*/  @P1 FSETP.EQ.AND P3, PT, R26, RZ, PT ;  /* 0x000000ff1a00120b */ /* 0x000ff60003f62000 */
[----:B------:R-:W-:Y:S02]  /*6340*/  @!UPT UIADD3 URZ, UPT, UPT, URZ, URZ, URZ ;  /* 0x000000fffffff290 */ /* 0x000fe4000fffe0ff */
.L_x_116:
[----:B------:R-:W-:Y:S01]  /*6350*/  ULEA UR7, UR32, UR31, 0x3 ;  /* 0x0000001f20077291 */ /* 0x000fe2000f8e18ff */
[----:B-1----:R-:W-:Y:S01]  /*6360*/  SHF.L.U32 R2, R9, 0x1f, RZ ;  /* 0x0000001f09027819 */ /* 0x002fe200000006ff */
[----:B------:R-:W-:Y:S02]  /*6370*/  USHF.L.U32 UR27, UR44, 0x6, URZ ;  /* 0x000000062c1b7899 */ /* 0x000fe400080006ff */
[----:B------:R-:W-:Y:S02]  /*6380*/  UISETP.NE.AND UP0, UPT, UR48, 0x1, UPT ;  /* 0x000000013000788c */ /* 0x000fe4000bf05270 */
[----:B------:R-:W-:Y:S01]  /*6390*/  UIMAD.WIDE.U32 UR4, UR27, UR49, URZ ;  /* 0x000000311b0472a5 */ /* 0x000fe2000f8e00ff */
[----:B------:R-:W-:Y:S02]  /*63a0*/  ELECT P2, URZ, PT ;  /* 0x0000000000ff782f */ /* 0x000fe40003840000 */
[----:B------:R-:W1:Y:S02]  /*63b0*/  SYNCS.PHASECHK.TRANS64.TRYWAIT P1, [UR7+0x248], R2 ;  /* 0x00024802ff0075a7 */ /* 0x000e640008021107 */
[----:B------:R-:W-:Y:S02]  /*63c0*/  PLOP3.LUT P2, PT, P3, P2, PT, 0xf2, 0x2f ;  /* 0x00000000002f781c */ /* 0x000fe40001f45e72 */
[----:B------:R-:W-:Y:S02]  /*63d0*/  UMOV UR4, UR5 ;  /* 0x0000000500047c82 */ /* 0x000fe40008000000 */
[----:B------:R-:W-:Y:S04]  /*63e0*/  USHF.R.U32.HI UR4, URZ, UR50, UR4 ;  /* 0x00000032ff047299 */ /* 0x000fe80008011604 */
[----:B------:R-:W-:Y:S02]  /*63f0*/  USEL UR28, UR27, UR4, !UP0 ;  /* 0x000000041b1c7287 */ /* 0x000fe4000c000000 */
[----:B------:R-:W-:Y:S02]  /*6400*/  UISETP.NE.AND UP0, UPT, UR51, 0x1, UPT ;  /* 0x000000013300788c */ /* 0x000fe4000bf05270 */
[----:B---3--:R-:W-:Y:S07]  /*6410*/  UIMAD.WIDE.U32 UR4, UR28, UR36, URZ ;  /* 0x000000241c0472a5 */ /* 0x008fee000f8e00ff */
[----:B------:R-:W-:Y:S02]  /*6420*/  UMOV UR4, UR5 ;  /* 0x0000000500047c82 */ /* 0x000fe40008000000 */
[----:B------:R-:W-:Y:S04]  /*6430*/  USHF.R.U32.HI UR4, URZ, UR37, UR4 ;  /* 0x00000025ff047299 */ /* 0x000fe80008011604 */
[----:B------:R-:W-:Y:S02]  /*6440*/  USEL UR29, UR28, UR4, !UP0 ;  /* 0x000000041c1d7287 */ /* 0x000fe4000c000000 */
[----:B------:R-:W-:Y:S02]  /*6450*/  UIADD3 UR4, UPT, UPT, -UR28, URZ, URZ ;  /* 0x000000ff1c047290 */ /* 0x000fe4000fffe1ff */
[----:B------:R-:W-:Y:S02]  /*6460*/  UIADD3 UR5, UPT, UPT, -UR29, URZ, URZ ;  /* 0x000000ff1d057290 */ /* 0x000fe4000fffe1ff */
[----:B------:R-:W-:Y:S02]  /*6470*/  UIMAD UR27, UR48, UR4, UR27 ;  /* 0x00000004301b72a4 */ /* 0x000fe4000f8e021b */
[----:B------:R-:W-:Y:S01]  /*6480*/  UIMAD UR28, UR51, UR5, UR28 ;  /* 0x00000005331c72a4 */ /* 0x000fe2000f8e021c */
[----:B-1----:R-:W-:Y:S11]  /*6490*/  @!P1 BRA `(.L_x_117) ;  /* 0x0000004000889947 */ /* 0x002ff60003800000 */
.L_x_249:
[----:B------:R-:W2:Y:S01]  /*64a0*/  S2UR UR18, SR_CgaCtaId ;  /* 0x00000000001279c3 */ /* 0x000ea20000008800 */
[----:B------:R-:W-:Y:S01]  /*64b0*/  VOTEU.ALL UP0, P2 ;  /* 0x0000000000ff7886 */ /* 0x000fe20001000000 */
[----:B-1----:R-:W-:Y:S01]  /*64c0*/  @!P2 IADD3 R2, P1, PT, R10, 0x580, RZ ;  /* 0x000005800a02a810 */ /* 0x002fe20007f3e0ff */
[----:B------:R-:W-:Y:S01]  /*64d0*/  UIADD3 UR25, UPT, UPT, UR7, 0x230, URZ ;  /* 0x0000023007197890 */ /* 0x000fe2000fffe0ff */
[----:B------:R-:W-:Y:S01]  /*64e0*/  @P0 SHF.R.U32.HI R4, RZ, 0x10, R5 ;  /* 0x00000010ff040819 */ /* 0x000fe20000011605 */
[----:B------:R-:W-:Y:S01]  /*64f0*/  UMOV UR11, UR27 ;  /* 0x0000001b000b7c82 */ /* 0x000fe20008000000 */
[----:B------:R-:W-:Y:S01]  /*6500*/  @!UP0 ULEA UR4, UR32, UR31, 0xc ;  /* 0x0000001f20048291 */ /* 0x000fe2000f8e60ff */
[----:B------:R-:W-:Y:S01]  /*6510*/  @!P2 IMAD.X R0, RZ, RZ, R11, P1 ;  /* 0x000000ffff00a224 */ /* 0x000fe200008e060b */
[----:B------:R-:W-:Y:S01]  /*6520*/  @!UP0 UPRMT UR5, URZ, 0x40, URZ ;  /* 0x00000040ff058896 */ /* 0x000fe200080000ff */
[----:B------:R-:W-:Y:S01]  /*6530*/  @P0 R2UR UR46, R4 ;  /* 0x00000000042e02ca */ /* 0x000fe200000e0000 */
[----:B------:R-:W-:Y:S02]  /*6540*/  @!UP0 UIADD3 UR24, UPT, UPT, UR4, 0x300, URZ ;  /* 0x0000030004188890 */ /* 0x000fe4000fffe0ff */
[----:B------:R-:W-:Y:S02]  /*6550*/  @!UP0 UIADD3 UR8, UPT, UPT, UR4, 0xb00, URZ ;  /* 0x00000b0004088890 */ /* 0x000fe4000fffe0ff */
[----:B------:R-:W-:Y:S02]  /*6560*/  UIADD3 UR4, UPT, UPT, UR32, 0x1, URZ ;  /* 0x0000000120047890 */ /* 0x000fe4000fffe0ff */
[----:B------:R-:W-:Y:S02]  /*6570*/  @!UP0 UIADD3 UR10, UPT, UPT, UR26, 0x20, URZ ;  /* 0x000000201a0a8890 */ /* 0x000fe4000fffe0ff */
[----:B------:R-:W-:Y:S01]  /*6580*/  @!UP0 UPRMT UR16, UR5, 0x5410, URZ ;  /* 0x0000541005108896 */ /* 0x000fe200080000ff */
[----:B------:R-:W-:Y:S01]  /*6590*/  @!P2 R2UR UR5, R2 ;  /* 0x000000000205a2ca */ /* 0x000fe200000e0000 */
[----:B------:R-:W-:Y:S01]  /*65a0*/  UISETP.NE.AND UP0, UPT, UR4, 0x3, UPT ;  /* 0x000000030400788c */ /* 0x000fe2000bf05270 */
[----:B------:R-:W-:Y:S01]  /*65b0*/  UMOV UR12, UR28 ;  /* 0x0000001c000c7c82 */ /* 0x000fe20008000000 */
[----:B------:R-:W-:Y:S02]  /*65c0*/  UMOV UR13, UR29 ;  /* 0x0000001d000d7c82 */ /* 0x000fe40008000000 */
[----:B------:R-:W-:Y:S01]  /*65d0*/  USEL UR6, UR4, URZ, UP0 ;  /* 0x000000ff04067287 */ /* 0x000fe20008000000 */
[----:B------:R-:W-:Y:S01]  /*65e0*/  @!P2 R2UR UR4, R0 ;  /* 0x000000000004a2ca */ /* 0x000fe200000e0000 */
[----:B------:R-:W-:Y:S01]  /*65f0*/  USEL UR17, URZ, 0x1, UP0 ;  /* 0x00000001ff117887 */ /* 0x000fe20008000000 */
[----:B------:R-:W-:Y:S01]  /*6600*/  @!P2 IMAD.MOV.U32 R0, RZ, RZ, 0x1000 ;  /* 0x00001000ff00a424 */ /* 0x000fe200078e00ff */
[----:B------:R-:W-:Y:S01]  /*6610*/  VOTEU.ALL UP0, P2 ;  /* 0x0000000000ff7886 */ /* 0x000fe20001000000 */
[----:B------:R-:W-:Y:S03]  /*6620*/  UMOV UR9, UR25 ;  /* 0x0000001900097c82 */ /* 0x000fe60008000000 */
[----:B------:R-:W-:Y:S01]  /*6630*/  IMAD.U32 R12, RZ, RZ, UR5 ;  /* 0x00000005ff0c7e24 */ /* 0x000fe2000f8e00ff */
[----:B------:R-:W-:Y:S04]  /*6640*/  LOP3.LUT R9, R9, UR17, RZ, 0x3c, !PT ;  /* 0x0000001109097c12 */ /* 0x000fe8000f8e3cff */
[----:B------:R-:W-:Y:S01]  /*6650*/  SHF.L.U32 R2, R9, 0x1f, RZ ;  /* 0x0000001f09027819 */ /* 0x000fe200000006ff */
[----:B------:R-:W-:Y:S01]  /*6660*/  IMAD.U32 R13, RZ, RZ, UR4 ;  /* 0x00000004ff0d7e24 */ /* 0x000fe2000f8e00ff */
[----:B------:R-:W-:Y:S04]  /*6670*/  @!P2 R2UR UR4, R12 ;  /* 0x000000000c04a2ca */ /* 0x000fe800000e0000 */
[----:B------:R-:W-:Y:S11]  /*6680*/  @!P2 R2UR UR5, R13 ;  /* 0x000000000d05a2ca */ /* 0x000ff600000e0000 */
[----:B------:R-:W-:Y:S02]  /*6690*/  @!UPT UIADD3 URZ, UPT, UPT, URZ, URZ, URZ ;  /* 0x000000fffffff290 */ /* 0x000fe4000fffe0ff */
[----:B------:R-:W-:Y:S01]  /*66a0*/  @!UP0 UTMALDG.4D.IM2COL [UR24], [UR4], UR16 ;  /* 0x00000018040083b4 */ /* 0x000fe20008058010 */
[----:B------:R-:W-:Y:S05]  /*66b0*/  VOTEU.ALL UP0, P2 ;  /* 0x0000000000ff7886 */ /* 0x000fea0001000000 */
[----:B------:R2:W-:Y:S01]  /*66c0*/  @!UP0 UTMALDG.4D.IM2COL [UR8], [UR4], UR16 ;  /* 0x00000008040083b4 */ /* 0x0005e20008058010 */
[----:B------:R1:W-:Y:S01]  /*66d0*/  @!P2 SYNCS.ARRIVE.TRANS64.RED.A0TR RZ, [UR7+0x230], R0 ;  /* 0x00023000ffffa9a7 */ /* 0x0003e20008300407 */
[----:B--2---:R-:W-:Y:S02]  /*66e0*/  UPRMT UR4, UR18, 0x654, UR25 ;  /* 0x0000065412047896 */ /* 0x004fe40008000019 */
[----:B------:R-:W-:Y:S07]  /*66f0*/  ULEA UR5, UR6, UR31, 0x3 ;  /* 0x0000001f06057291 */ /* 0x000fee000f8e18ff */
[----:B------:R-:W-:Y:S02]  /*6700*/  SYNCS.ARRIVE.TRANS64.RED.A1T0 RZ, [UR4], RZ ;  /* 0x000000ffffff79a7 */ /* 0x000fe40008100404 */
[----:B------:R-:W2:Y:S02]  /*6710*/  SYNCS.PHASECHK.TRANS64.TRYWAIT P1, [UR5+0x248], R2 ;  /* 0x00024802ff0075a7 */ /* 0x000ea40008021105 */
[----:B-12---:R-:W-:Y:S05]  /*6720*/  @!P1 BRA `(.L_x_118) ;  /* 0x0000003c00fc9947 */ /* 0x006fea0003800000 */
.L_x_251:
[----:B------:R-:W-:Y:S01]  /*6730*/  UIADD3 UR17, UPT, UPT, UR5, 0x230, URZ ;  /* 0x0000023005117890 */ /* 0x000fe2000fffe0ff */
[----:B------:R-:W2:Y:S01]  /*6740*/  S2UR UR56, SR_CgaCtaId ;  /* 0x00000000003879c3 */ /* 0x000ea20000008800 */
[----:B------:R-:W-:Y:S01]  /*6750*/  UPLOP3.LUT UP4, UPT, UPT, UPT, UPT, 0x80, 0x8 ;  /* 0x000000000008789c */ /* 0x000fe20003f8f070 */
[----:B-1----:R-:W-:Y:S01]  /*6760*/  @!P2 IADD3 R2, P0, PT, R10, 0x580, RZ ;  /* 0x000005800a02a810 */ /* 0x002fe20007f1e0ff */
[----:B------:R-:W-:Y:S01]  /*6770*/  UMOV UR19, UR27 ;  /* 0x0000001b00137c82 */ /* 0x000fe20008000000 */
[----:B------:R-:W-:Y:S01]  /*6780*/  UMOV UR20, UR28 ;  /* 0x0000001c00147c82 */ /* 0x000fe20008000000 */
[----:B------:R-:W-:Y:S01]  /*6790*/  UMOV UR21, UR29 ;  /* 0x0000001d00157c82 */ /* 0x000fe20008000000 */
[----:B------:R-:W-:Y:S01]  /*67a0*/  UMOV UR11, UR27 ;  /* 0x0000001b000b7c82 */ /* 0x000fe20008000000 */
[----:B------:R-:W-:Y:S01]  /*67b0*/  UMOV UR12, UR28 ;  /* 0x0000001c000c7c82 */ /* 0x000fe20008000000 */
[----:B------:R-:W-:Y:S01]  /*67c0*/  UMOV UR13, UR29 ;  /* 0x0000001d000d7c82 */ /* 0x000fe20008000000 */
[----:B------:R-:W-:Y:S01]  /*67d0*/  UMOV UR9, UR17 ;  /* 0x0000001100097c82 */ /* 0x000fe20008000000 */
[----:B------:R-:W-:Y:S01]  /*67e0*/  VOTEU.ALL UP0, P2 ;  /* 0x0000000000ff7886 */ /* 0x000fe20001000000 */
[----:B------:R-:W-:Y:S01]  /*67f0*/  @!P2 IMAD.X R0, RZ, RZ, R11, P0 ;  /* 0x000000ffff00a224 */ /* 0x000fe200000e060b */
[----:B------:R-:W-:Y:S02]  /*6800*/  R2UR UR55, R49 ;  /* 0x00000000313772ca */ /* 0x000fe400000e0000 */
[----:B------:R-:W-:Y:S01]  /*6810*/  R2UR UR44, R50 ;  /* 0x00000000322c72ca */ /* 0x000fe200000e0000 */
[----:B------:R-:W-:Y:S01]  /*6820*/  @!UP0 ULEA UR4, UR6, UR31, 0xc ;  /* 0x0000001f06048291 */ /* 0x000fe2000f8e60ff */
[----:B------:R-:W-:Y:S01]  /*6830*/  LOP3.LUT R8, R8, 0x1, RZ, 0x3c, !PT ;  /* 0x0000000108087812 */ /* 0x000fe200078e3cff */
[----:B------:R-:W-:Y:S02]  /*6840*/  @!UP0 UPRMT UR7, URZ, 0x40, URZ ;  /* 0x00000040ff078896 */ /* 0x000fe400080000ff */
[----:B------:R-:W-:Y:S02]  /*6850*/  @!UP0 UIADD3 UR16, UPT, UPT, UR4, 0x300, URZ ;  /* 0x0000030004108890 */ /* 0x000fe4000fffe0ff */
[----:B------:R-:W-:Y:S02]  /*6860*/  @!UP0 UIADD3 UR8, UPT, UPT, UR4, 0xb00, URZ ;  /* 0x00000b0004088890 */ /* 0x000fe4000fffe0ff */
[----:B------:R-:W-:Y:S01]  /*6870*/  UIADD3 UR4, UPT, UPT, UR6, 0x1, URZ ;  /* 0x0000000106047890 */ /* 0x000fe2000fffe0ff */
[----:B------:R-:W-:Y:S01]  /*6880*/  @!P2 R2UR UR6, R2 ;  /* 0x000000000206a2ca */ /* 0x000fe200000e0000 */
[----:B------:R-:W-:Y:S02]  /*6890*/  @!UP0 UIADD3 UR18, UPT, UPT, UR26, 0x10, URZ ;  /* 0x000000101a128890 */ /* 0x000fe4000fffe0ff */
[----:B------:R-:W-:Y:S02]  /*68a0*/  @!UP0 UIADD3 UR10, UPT, UPT, UR26, 0x30, URZ ;  /* 0x000000301a0a8890 */ /* 0x000fe4000fffe0ff */
[----:B------:R-:W-:Y:S02]  /*68b0*/  @!UP0 UPRMT UR24, UR7, 0x5410, URZ ;  /* 0x0000541007188896 */ /* 0x000fe400080000ff */
[----:B------:R-:W-:Y:S02]  /*68c0*/  UISETP.NE.AND UP0, UPT, UR4, 0x3, UPT ;  /* 0x000000030400788c */ /* 0x000fe4000bf05270 */
[----:B------:R-:W-:Y:S02]  /*68d0*/  UIADD3 UR44, UPT, UPT, UR15, UR44, URZ ;  /* 0x0000002c0f2c7290 */ /* 0x000fe4000fffe0ff */
[----:B------:R-:W-:Y:S01]  /*68e0*/  USEL UR32, UR4, URZ, UP0 ;  /* 0x000000ff04207287 */ /* 0x000fe20008000000 */
[----:B------:R-:W-:Y:S01]  /*68f0*/  @!P2 R2UR UR4, R0 ;  /* 0x000000000004a2ca */ /* 0x000fe200000e0000 */
[----:B------:R-:W-:Y:S01]  /*6900*/  IMAD.U32 R4, RZ, RZ, UR6 ;  /* 0x00000006ff047e24 */ /* 0x000fe2000f8e00ff */
[----:B------:R-:W-:Y:S02]  /*6910*/  USEL UR25, URZ, 0x1, UP0 ;  /* 0x00000001ff197887 */ /* 0x000fe40008000000 */
[----:B------:R-:W-:Y:S02]  /*6920*/  VOTEU.ALL UP0, P2 ;  /* 0x0000000000ff7886 */ /* 0x000fe40001000000 */
[----:B------:R-:W-:Y:S02]  /*6930*/  @!P2 R2UR UR6, R4 ;  /* 0x000000000406a2ca */ /* 0x000fe400000e0000 */
[----:B------:R-:W-:Y:S05]  /*6940*/  LOP3.LUT R9, R9, UR25, RZ, 0x3c, !PT ;  /* 0x0000001909097c12 */ /* 0x000fea000f8e3cff */
[----:B------:R-:W-:Y:S01]  /*6950*/  IMAD.U32 R5, RZ, RZ, UR4 ;  /* 0x00000004ff057e24 */ /* 0x000fe2000f8e00ff */
[----:B--2---:R-:W-:Y:S04]  /*6960*/  UPRMT UR4, UR56, 0x654, UR17 ;  /* 0x0000065438047896 */ /* 0x004fe80008000011 */
[----:B------:R-:W-:Y:S11]  /*6970*/  @!P2 R2UR UR7, R5 ;  /* 0x000000000507a2ca */ /* 0x000ff600000e0000 */
[----:B------:R-:W-:Y:S02]  /*6980*/  @!UPT UIADD3 URZ, UPT, UPT, URZ, URZ, URZ ;  /* 0x000000fffffff290 */ /* 0x000fe4000fffe0ff */
[----:B------:R1:W-:Y:S01]  /*6990*/  @!UP0 UTMALDG.4D.IM2COL [UR16], [UR6], UR24 ;  /* 0x00000010060083b4 */ /* 0x0003e20008058018 */
[----:B------:R-:W-:Y:S05]  /*69a0*/  VOTEU.ALL UP0, P2 ;  /* 0x0000000000ff7886 */ /* 0x000fea0001000000 */
[----:B------:R2:W-:Y:S01]  /*69b0*/  @!UP0 UTMALDG.4D.IM2COL [UR8], [UR6], UR24 ;  /* 0x00000008060083b4 */ /* 0x0005e20008058018 */
[----:B------:R2:W-:Y:S01]  /*69c0*/  @!P2 SYNCS.ARRIVE.TRANS64.RED.A0TR RZ, [UR5+0x230], R3 ;  /* 0x00023003ffffa9a7 */ /* 0x0005e20008300405 */
[----:B------:R-:W-:Y:S01]  /*69d0*/  SYNCS.ARRIVE.TRANS64.RED.A1T0 RZ, [UR4], RZ ;  /* 0x000000ffffff79a7 */ /* 0x000fe20008100404 */
[----:B-1----:R-:W-:Y:S01]  /*69e0*/  UIADD3 UR20, UPT, UPT, UR14, UR55, URZ ;  /* 0x000000370e147290 */ /* 0x002fe2000fffe0ff */
[----:B------:R-:W-:Y:S11]  /*69f0*/  BRA.U UP2, `(.L_x_119) ;  /* 0xfffffff102747547 */ /* 0x000ff6000b83ffff */
[----:B------:R-:W-:Y:S01]  /*6a00*/  UIADD3 UR31, UPT, UPT, UR31, 0x248, URZ ;  /* 0x000002481f1f7890 */ /* 0x000fe2000fffe0ff */
[----:B------:R-:W-:-:S03]  /*6a10*/  SHF.L.U32 R2, R9, 0x1f, RZ ;  /* 0x0000001f09027819 */ /* 0x000fc600000006ff */
[----:B------:R-:W-:-:S09]  /*6a20*/  ULEA UR4, UR32, UR31, 0x3 ;  /* 0x0000001f20047291 */ /* 0x000fd2000f8e18ff */
[----:B------:R-:W1:Y:S02]  /*6a30*/  SYNCS.PHASECHK.TRANS64.TRYWAIT P0, [UR4], R2 ;  /* 0x00000002ff0075a7 */ /* 0x000e640008001104 */
[----:B-1----:R-:W-:Y:S05]  /*6a40*/  @!P0 BRA `(.L_x_120) ;  /* 0x0000003c004c8947 */ /* 0x002fea0003800000 */
.L_x_253:
[----:B------:R-:W-:-:S04]  /*6a50*/  UIADD3 UR4, UPT, UPT, UR32, 0x1, URZ ;  /* 0x0000000120047890 */ /* 0x000fc8000fffe0ff */
[----:B------:R-:W-:-:S04]  /*6a60*/  UISETP.NE.AND UP0, UPT, UR4, 0x3, UPT ;  /* 0x000000030400788c */ /* 0x000fc8000bf05270 */
[----:B--2---:R-:W-:Y:S02]  /*6a70*/  USEL UR6, URZ, 0x1, UP0 ;  /* 0x00000001ff067887 */ /* 0x004fe40008000000 */
[----:B------:R-:W-:-:S04]  /*6a80*/  USEL UR4, UR4, URZ, UP0 ;  /* 0x000000ff04047287 */ /* 0x000fc80008000000 */
[----:B------:R-:W-:Y:S01]  /*6a90*/  ULEA UR5, UR4, UR31, 0x3 ;  /* 0x0000001f04057291 */ /* 0x000fe2000f8e18ff */
[----:B------:R-:W-:-:S04]  /*6aa0*/  LOP3.LUT R9, R9, UR6, RZ, 0x3c, !PT ;  /* 0x0000000609097c12 */ /* 0x000fc8000f8e3cff */
[----:B-1----:R-:W-:-:S04]  /*6ab0*/  SHF.L.U32 R2, R9, 0x1f, RZ ;  /* 0x0000001f09027819 */ /* 0x002fc800000006ff */
[----:B------:R-:W1:Y:S02]  /*6ac0*/  SYNCS.PHASECHK.TRANS64.TRYWAIT P0, [UR5], R2 ;  /* 0x00000002ff0075a7 */ /* 0x000e640008001105 */
[----:B-1----:R-:W-:Y:S05]  /*6ad0*/  @!P0 BRA `(.L_x_121) ;  /* 0x0000003c00408947 */ /* 0x002fea0003800000 */
.L_x_255:
[----:B------:R-:W-:-:S04]  /*6ae0*/  UIADD3 UR4, UPT, UPT, UR4, 0x1, URZ ;  /* 0x0000000104047890 */ /* 0x000fc8000fffe0ff */
[----:B------:R-:W-:-:S04]  /*6af0*/  UISETP.NE.AND UP0, UPT, UR4, 0x3, UPT ;  /* 0x000000030400788c */ /* 0x000fc8000bf05270 */
[----:B------:R-:W-:Y:S02]  /*6b00*/  USEL UR5, URZ, 0x1, UP0 ;  /* 0x00000001ff057887 */ /* 0x000fe40008000000 */
[----:B------:R-:W-:-:S04]  /*6b10*/  USEL UR4, UR4, URZ, UP0 ;  /* 0x000000ff04047287 */ /* 0x000fc80008000000 */
[----:B------:R-:W-:Y:S01]  /*6b20*/  ULEA UR4, UR4, UR31, 0x3 ;  /* 0x0000001f04047291 */ /* 0x000fe2000f8e18ff */
[----:B-1----:R-:W-:-:S04]  /*6b30*/  LOP3.LUT R2, R9, UR5, RZ, 0x3c, !PT ;  /* 0x0000000509027c12 */ /* 0x002fc8000f8e3cff */
[----:B------:R-:W-:Y:S01]  /*6b40*/  SHF.L.U32 R2, R2, 0x1f, RZ ;  /* 0x0000001f02027819 */ /* 0x000fe200000006ff */
[----:B------:R-:W-:-:S07]  /*6b50*/  IMAD.U32 R0, RZ, RZ, UR4 ;  /* 0x00000004ff007e24 */ /* 0x000fce000f8e00ff */
.L_x_122:
[----:B-1----:R1:W2:Y:S02]  /*6b60*/  SYNCS.PHASECHK.TRANS64.TRYWAIT P0, [R0+URZ], R2 ;  /* 0x00000002000075a7 */ /* 0x0022a400080011ff */
[----:B--2---:R-:W-:Y:S05]  /*6b70*/  @!P0 NANOSLEEP.SYNCS 0x989680 ;  /* 0x009896800000895d */ /* 0x004fea0003900000 */
[----:B------:R-:W2:Y:S02]  /*6b80*/  @!P0 SYNCS.PHASECHK.TRANS64 P0, [R0+URZ], R2 ;  /* 0x00000002000085a7 */ /* 0x000ea400080010ff */
[----:B--2---:R-:W-:Y:S05]  /*6b90*/  @P0 EXIT ;  /* 0x000000000000094d */ /* 0x004fea0003800000 */
[----:B------:R-:W-:Y:S05]  /*6ba0*/  BRA `(.L_x_122) ;  /* 0xfffffffc00ec7947 */ /* 0x000fea000383ffff */
.L_x_110:
[----:B------:R-:W-:-:S06]  /*6bb0*/  UISETP.GE.AND UP0, UPT, UR18, 0x4, UPT ;  /* 0x000000041200788c */ /* 0x000fcc000bf06270 */
[----:B------:R-:W-:-:S13]  /*6bc0*/  PLOP3.LUT P0, PT, PT, PT, UP0, 0x80, 0x8 ;  /* 0x000000000008781c */ /* 0x000fda0003f0f008 */
[----:B-1----:R-:W-:Y:S05]  /*6bd0*/  @!P0 EXIT ;  /* 0x000000000000894d */ /* 0x002fea0003800000 */
[----:B------:R-:W1:Y:S08]  /*6be0*/  S2UR UR4, SR_CgaCtaId ;  /* 0x00000000000479c3 */ /* 0x000e700000008800 */
[----:B------:R-:W-:Y:S01]  /*6bf0*/  BAR.SYNC.DEFER_BLOCKING 0x6, 0xa0 ;  /* 0x0182800000007b1d */ /* 0x000fe20000010000 */
[----:B------:R-:W-:Y:S01]  /*6c00*/  IMAD.SHL.U32 R44, R55, 0x10, RZ ;  /* 0x00000010372c7824 */ /* 0x000fe200078e00ff */
[----:B------:R-:W-:Y:S01]  /*6c10*/  CS2R R52, SRZ ;  /* 0x0000000000347805 */ /* 0x000fe2000001ff00 */
[----:B------:R-:W-:-:S02]  /*6c20*/  IMAD.SHL.U32 R0, R46, 0x200, RZ ;  /* 0x000002002e007824 */ /* 0x000fc400078e00ff */
[C---:B------:R-:W-:Y:S01]  /*6c30*/  IMAD.SHL.U32 R4, R55.reuse, 0x2, RZ ;  /* 0x0000000237047824 */ /* 0x040fe200078e00ff */
[----:B------:R-:W-:Y:S02]  /*6c40*/  UMOV UR45, 0x400 ;  /* 0x00000400002d7882 */ /* 0x000fe40000000000 */
[----:B------:R-:W2:Y:S01]  /*6c50*/  LDC.64 R42, c[0x0][0x8b0] ;  /* 0x00022c00ff2a7b82 */ /* 0x000ea20000000a00 */
[C---:B------:R-:W-:Y:S01]  /*6c60*/  LOP3.LUT R54, R44.reuse, 0x5b0, RZ, 0xc0, !PT ;  /* 0x000005b02c367812 */ /* 0x040fe200078ec0ff */
[----:B------:R-:W-:Y:S01]  /*6c70*/  IMAD.U32 R23, R55, 0x10000, RZ ;  /* 0x0001000037177824 */ /* 0x000fe200078e00ff */
[----:B------:R-:W-:Y:S01]  /*6c80*/  LOP3.LUT R5, R44, 0x40, RZ, 0xc0, !PT ;  /* 0x000000402c057812 */ /* 0x000fe200078ec0ff */
[----:B------:R-:W-:Y:S01]  /*6c90*/  IMAD.MOV.U32 R22, RZ, RZ, RZ ;  /* 0x000000ffff167224 */ /* 0x000fe200078e00ff */
[----:B------:R-:W-:Y:S01]  /*6ca0*/  LOP3.LUT R54, R54, 0x200, R0, 0xf8, !PT ;  /* 0x0000020036367812 */ /* 0x000fe200078ef800 */
[----:B------:R-:W-:Y:S01]  /*6cb0*/  IMAD.SHL.U32 R0, R46, 0x200000, RZ ;  /* 0x002000002e007824 */ /* 0x000fe200078e00ff */
[----:B------:R-:W-:Y:S01]  /*6cc0*/  LOP3.LUT P0, RZ, R44, 0x40, RZ, 0xc0, !PT ;  /* 0x000000402cff7812 */ /* 0x000fe2000780c0ff */
[----:B------:R-:W3:Y:S01]  /*6cd0*/  LDC.64 R40, c[0x0][0x8a8] ;  /* 0x00022a00ff287b82 */ /* 0x000ee20000000a00 */
[----:B------:R-:W-:Y:S01]  /*6ce0*/  LOP3.LUT R4, R5, 0x8, R4, 0xf8, !PT ;  /* 0x0000000805047812 */ /* 0x000fe200078ef804 */
[----:B------:R-:W4:Y:S01]  /*6cf0*/  LDCU UR59, c[0x0][0x370] ;  /* 0x00006e00ff3b77ac */ /* 0x000f220008000800 */
[----:B------:R-:W-:-:S02]  /*6d00*/  LOP3.LUT R0, R0, 0x200000, RZ, 0xc0, !PT ;  /* 0x0020000000007812 */ /* 0x000fc400078ec0ff */
[----:B------:R-:W-:Y:S01]  /*6d10*/  LOP3.LUT R54, R54, R4, RZ, 0xfc, !PT ;  /* 0x0000000436367212 */ /* 0x000fe200078efcff */
[----:B------:R-:W2:Y:S01]  /*6d20*/  LDCU UR42, c[0x0][0xb0c] ;  /* 0x00016180ff2a77ac */ /* 0x000ea20008000800 */
[----:B------:R-:W-:Y:S02]  /*6d30*/  LOP3.LUT R23, R0, 0x400000, R23, 0xf8, !PT ;  /* 0x0040000000177812 */ /* 0x000fe400078ef817 */
[----:B------:R-:W-:Y:S01]  /*6d40*/  P2R R0, PR, RZ, 0x1 ;  /* 0x00000001ff007803 */ /* 0x000fe20000000000 */
[----:B-1----:R-:W-:Y:S01]  /*6d50*/  ULEA UR45, UR4, UR45, 0x18 ;  /* 0x0000002d042d7291 */ /* 0x002fe2000f8ec0ff */
[----:B------:R-:W-:Y:S01]  /*6d60*/  LOP3.LUT R55, R55, 0x60, RZ, 0xc0, !PT ;  /* 0x0000006037377812 */ /* 0x000fe200078ec0ff */
[----:B------:R-:W1:Y:S01]  /*6d70*/  LDCU.64 UR4, c[0x0][0xa90] ;  /* 0x00015200ff0477ac */ /* 0x000e620008000a00 */
[----:B------:R-:W2:Y:S06]  /*6d80*/  LDCU UR38, c[0x0][0xb30] ;  /* 0x00016600ff2677ac */ /* 0x000eac0008000800 */
[----:B------:R-:W4:Y:S01]  /*6d90*/  LDS R2, [UR45+0x2c0] ;  /* 0x0002c02dff027984 */ /* 0x000f220008000800 */
[----:B------:R-:W2:Y:S01]  /*6da0*/  LDCU.64 UR56, c[0x0][0x888] ;  /* 0x00011100ff3877ac */ /* 0x000ea20008000a00 */
[----:B------:R-:W2:Y:S01]  /*6db0*/  LDCU.64 UR40, c[0x0][0xb28] ;  /* 0x00016500ff2877ac */ /* 0x000ea20008000a00 */
[----:B------:R-:W2:Y:S01]  /*6dc0*/  LDCU.64 UR62, c[0x0][0x890] ;  /* 0x00011200ff3e77ac */ /* 0x000ea20008000a00 */
[----:B-1----:R-:W-:Y:S01]  /*6dd0*/  IMAD.U32 R48, RZ, RZ, UR4 ;  /* 0x00000004ff307e24 */ /* 0x002fe2000f8e00ff */
[----:B------:R-:W-:Y:S01]  /*6de0*/  UIADD3 UR4, UPT, UPT, UR45, 0x300, URZ ;  /* 0x000003002d047890 */ /* 0x000fe2000fffe0ff */
[----:B------:R-:W-:Y:S01]  /*6df0*/  IMAD.U32 R47, RZ, RZ, UR5 ;  /* 0x00000005ff2f7e24 */ /* 0x000fe2000f8e00ff */
[----:B------:R-:W1:Y:S04]  /*6e00*/  LDCU.128 UR52, c[0x0][0xb10] ;  /* 0x00016200ff3477ac */ /* 0x000e680008000c00 */
[----:B------:R-:W-:Y:S01]  /*6e10*/  IMAD.U32 R0, RZ, RZ, UR4 ;  /* 0x00000004ff007e24 */ /* 0x000fe2000f8e00ff */
[----:B------:R-:W1:Y:S01]  /*6e20*/  LDCU UR58, c[0x0][0x374] ;  /* 0x00006e80ff3a77ac */ /* 0x000e620008000800 */
[----:B------:R-:W-:Y:S01]  /*6e30*/  UMOV UR51, 0x1 ;  /* 0x0000000100337882 */ /* 0x000fe20000000000 */
[----:B------:R-:W-:Y:S01]  /*6e40*/  UMOV UR48, URZ ;  /* 0x000000ff00307c82 */ /* 0x000fe20008000000 */
[----:B------:R-:W-:Y:S01]  /*6e50*/  UMOV UR50, URZ ;  /* 0x000000ff00327c82 */ /* 0x000fe20008000000 */
[----:B------:R-:W-:Y:S01]  /*6e60*/  UMOV UR49, URZ ;  /* 0x000000ff00317c82 */ /* 0x000fe20008000000 */
[C---:B----4-:R-:W-:Y:S01]  /*6e70*/  VIADD R3, R2.reuse, 0x20 ;  /* 0x0000002002037836 */ /* 0x050fe20000000000 */
[----:B------:R-:W-:-:S04]  /*6e80*/  LOP3.LUT R2, R2, 0xffff, RZ, 0xc0, !PT ;  /* 0x0000ffff02027812 */ /* 0x000fc800078ec0ff */
[----:B------:R-:W-:-:S05]  /*6e90*/  LOP3.LUT R3, R3, 0xffff, RZ, 0xc0, !PT ;  /* 0x0000ffff03037812 */ /* 0x000fca00078ec0ff */
[----:B-123--:R4:W-:Y:S02]  /*6ea0*/  STL.64 [R1], R2 ;  /* 0x0000000201007387 */ /* 0x00e9e40000100a00 */
.L_x_153:
[----:B----4-:R-:W-:Y:S04]  /*6eb0*/  SHF.L.U32 R2, R52, 0x1f, RZ ;  /* 0x0000001f34027819 */ /* 0x010fe800000006ff */
[----:B------:R-:W1:Y:S02]  /*6ec0*/  SYNCS.PHASECHK.TRANS64.TRYWAIT P0, [UR45+0x270], R2 ;  /* 0x00027002ff0075a7 */ /* 0x000e64000800112d */
[----:B-1----:R-:W-:Y:S05]  /*6ed0*/  @!P0 BRA `(.L_x_123) ;  /* 0x0000003800588947 */ /* 0x002fea0003800000 */
.L_x_257:
[----:B-1----:R-:W-:Y:S01]  /*6ee0*/  LEA R2, R22, UR43, 0x2 ;  /* 0x0000002b16027c11 */ /* 0x002fe2000f8e10ff */
[----:B------:R-:W1:Y:S01]  /*6ef0*/  LDS.128 R4, [UR45+0x2b0] ;  /* 0x0002b02dff047984 */ /* 0x000e620008000c00 */
[----:B------:R-:W-:Y:S02]  /*6f00*/  UIADD3 UR4, UPT, UPT, UR45, 0x278, URZ ;  /* 0x000002782d047890 */ /* 0x000fe4000fffe0ff */
[----:B------:R-:W-:Y:S01]  /*6f10*/  UISETP.GE.AND UP0, UPT, UR39, 0x1, UPT ;  /* 0x000000012700788c */ /* 0x000fe2000bf06270 */
[----:B------:R-:W-:Y:S01]  /*6f20*/  @!PT LDS RZ, [RZ] ;  /* 0x00000000fffff984 */ /* 0x000fe20000000800 */
[----:B------:R-:W-:Y:S01]  /*6f30*/  @!PT LDS RZ, [RZ] ;  /* 0x00000000fffff984 */ /* 0x000fe20000000800 */
[----:B------:R-:W-:Y:S01]  /*6f40*/  @!PT LDS RZ, [RZ] ;  /* 0x00000000fffff984 */ /* 0x000fe20000000800 */
[----:B------:R-:W-:Y:S01]  /*6f50*/  @!PT LDS RZ, [RZ] ;  /* 0x00000000fffff984 */ /* 0x000fe20000000800 */
[----:B------:R2:W-:Y:S06]  /*6f60*/  MEMBAR.ALL.CTA ;  /* 0x0000000000007992 */ /* 0x0005ec0000008000 */
[----:B--2---:R-:W2:Y:S01]  /*6f70*/  FENCE.VIEW.ASYNC.S ;  /* 0x00000000000073c6 */ /* 0x004ea20000000000 */
[----:B------:R-:W-:Y:S09]  /*6f80*/  UPRMT UR4, URZ, 0x654, UR4 ;  /* 0x00000654ff047896 */ /* 0x000ff20008000004 */
[----:B--2---:R-:W-:Y:S01]  /*6f90*/  SYNCS.ARRIVE.TRANS64.RED.A1T0 RZ, [UR4], RZ ;  /* 0x000000ffffff79a7 */ /* 0x004fe20008100404 */
[----:B------:R-:W5:Y:S01]  /*6fa0*/  LDL R2, [R2] ;  /* 0x0000000002027983 */ /* 0x000f620000100800 */
[----:B-1----:R-:W-:Y:S11]  /*6fb0*/  LOP3.LUT P0, RZ, R6, 0x1, RZ, 0xc0, !PT ;  /* 0x0000000106ff7812 */ /* 0x002ff6000780c0ff */
[----:B------:R-:W-:Y:S02]  /*6fc0*/  @!UPT UIADD3 URZ, UPT, UPT, URZ, URZ, URZ ;  /* 0x000000fffffff290 */ /* 0x000fe4000fffe0ff */
[----:B------:R-:W-:Y:S01]  /*6fd0*/  VOTEU.ANY UP1, P0 ;  /* 0x0000000000ff7886 */ /* 0x000fe20000020100 */
[----:B------:R-:W-:Y:S01]  /*6fe0*/  PLOP3.LUT P0, PT, PT, PT, UP1, 0x80, 0x8 ;  /* 0x000000000008781c */ /* 0x000fe20003f0f018 */
[----:B------:R-:W-:Y:S11]  /*6ff0*/  UP2UR UR60, UPR, URZ, 0x2 ;  /* 0x00000002ff3c7883 */ /* 0x000ff60008000000 */
[----:B------:R-:W-:Y:S01]  /*7000*/  @!UPT UIADD3 URZ, UPT, UPT, URZ, URZ, URZ ;  /* 0x000000fffffff290 */ /* 0x000fe2000fffe0ff */
[----:B------:R-:W-:Y:S02]  /*7010*/  @P0 MOV R3, R4 ;  /* 0x0000000400030202 */ /* 0x000fe40000000f00 */
[----:B------:R-:W-:Y:S02]  /*7020*/  @P0 LOP3.LUT R0, R5, 0xffff, RZ, 0xc0, !PT ;  /* 0x0000ffff05000812 */ /* 0x000fe400078ec0ff */
[----:B------:R-:W-:Y:S02]  /*7030*/  @P0 R2UR UR5, R3 ;  /* 0x00000000030502ca */ /* 0x000fe400000e0000 */
[----:B------:R-:W-:Y:S11]  /*7040*/  @P0 R2UR UR4, R0 ;  /* 0x00000000000402ca */ /* 0x000ff600000e0000 */
[----:B------:R-:W-:Y:S02]  /*7050*/  @UP1 UMOV UR37, UR5 ;  /* 0x0000000500251c82 */ /* 0x000fe40008000000 */
[----:B------:R-:W-:Y:S01]  /*7060*/  @UP1 UMOV UR36, UR4 ;  /* 0x0000000400241c82 */ /* 0x000fe20008000000 */
[----:B------:R-:W-:Y:S05]  /*7070*/  BRA.U !UP0, `(.L_x_124) ;  /* 0x0000000108cc7547 */ /* 0x000fea000b800000 */
[----:B------:R-:W1:Y:S01]  /*7080*/  LDCU UR9, c[0x0][0xb20] ;  /* 0x00016400ff0977ac */ /* 0x000e620008000800 */
[----:B------:R-:W-:Y:S02]  /*7090*/  UIMAD.WIDE.U32 UR4, UR58, UR55, URZ ;  /* 0x000000373a0472a5 */ /* 0x000fe4000f8e00ff */
[----:B------:R-:W-:Y:S02]  /*70a0*/  UIMAD.WIDE.U32 UR6, UR59, UR52, URZ ;  /* 0x000000343b0672a5 */ /* 0x000fe4000f8e00ff */
[----:B------:R-:W-:Y:S02]  /*70b0*/  UIMAD.WIDE.U32 UR10, UR36, UR55, URZ ;  /* 0x00000037240a72a5 */ /* 0x000fe4000f8e00ff */
[----:B------:R-:W-:Y:S02]  /*70c0*/  UISETP.NE.AND UP0, UPT, UR54, 0x1, UPT ;  /* 0x000000013600788c */ /* 0x000fe4000bf05270 */
[----:B------:R-:W-:Y:S02]  /*70d0*/  UISETP.NE.AND UP1, UPT, UR42, 0x1, UPT ;  /* 0x000000012a00788c */ /* 0x000fe4000bf25270 */
[----:B------:R-:W-:Y:S02]  /*70e0*/  UISETP.NE.AND UP2, UPT, UR39, 0x1, UPT ;  /* 0x000000012700788c */ /* 0x000fe4000bf45270 */
[----:B------:R-:W-:Y:S01]  /*70f0*/  UIMAD.WIDE.U32 UR12, UR37, UR52, URZ ;  /* 0x00000034250c72a5 */ /* 0x000fe2000f8e00ff */
[----:B------:R-:W-:Y:S01]  /*7100*/  UMOV UR4, UR5 ;  /* 0x0000000500047c82 */ /* 0x000fe20008000000 */
[----:B------:R-:W-:Y:S01]  /*7110*/  UMOV UR6, UR11 ;  /* 0x0000000b00067c82 */ /* 0x000fe20008000000 */
[----:B-1----:R-:W-:Y:S03]  /*7120*/  USHF.R.U32.HI UR8, URZ, UR9, UR4 ;  /* 0x00000009ff087299 */ /* 0x002fe60008011604 */
[----:B------:R-:W-:Y:S02]  /*7130*/  UMOV UR4, UR7 ;  /* 0x0000000700047c82 */ /* 0x000fe40008000000 */
[----:B------:R-:W-:Y:S02]  /*7140*/  USHF.R.U32.HI UR5, URZ, UR53, UR4 ;  /* 0x00000035ff057299 */ /* 0x000fe40008011604 */
[----:B------:R-:W-:Y:S02]  /*7150*/  USEL UR4, UR58, UR8, !UP0 ;  /* 0x000000083a047287 */ /* 0x000fe4000c000000 */
[----:B------:R-:W-:Y:S02]  /*7160*/  USHF.R.U32.HI UR8, URZ, UR9, UR6 ;  /* 0x00000009ff087299 */ /* 0x000fe40008011606 */
[----:B------:R-:W-:Y:S02]  /*7170*/  UIMAD.WIDE.U32 UR6, UR4, UR40, URZ ;  /* 0x00000028040672a5 */ /* 0x000fe4000f8e00ff */
[----:B------:R-:W-:Y:S02]  /*7180*/  USEL UR9, UR59, UR5, !UP1 ;  /* 0x000000053b097287 */ /* 0x000fe4000c800000 */
[----:B------:R-:W-:Y:S02]  /*7190*/  USEL UR8, UR36, UR8, !UP0 ;  /* 0x0000000824087287 */ /* 0x000fe4000c000000 */
[----:B------:R-:W-:Y:S01]  /*71a0*/  UIMAD.WIDE.U32 UR10, UR9, UR40, URZ ;  /* 0x00000028090a72a5 */ /* 0x000fe2000f8e00ff */
[----:B------:R-:W-:Y:S01]  /*71b0*/  UMOV UR6, UR7 ;  /* 0x0000000700067c82 */ /* 0x000fe20008000000 */
[----:B------:R-:W-:Y:S01]  /*71c0*/  UMOV UR5, UR13 ;  /* 0x0000000d00057c82 */ /* 0x000fe20008000000 */
[----:B------:R-:W-:Y:S02]  /*71d0*/  @UP2 USHF.R.U32.HI UR4, URZ, UR41, UR6 ;  /* 0x00000029ff042299 */ /* 0x000fe40008011606 */
[----:B------:R-:W-:Y:S02]  /*71e0*/  USHF.R.U32.HI UR5, URZ, UR53, UR5 ;  /* 0x00000035ff057299 */ /* 0x000fe40008011605 */
[----:B------:R-:W-:Y:S02]  /*71f0*/  UIMAD UR4, UR39, UR4, URZ ;  /* 0x00000004270472a4 */ /* 0x000fe4000f8e02ff */
[----:B------:R-:W-:Y:S02]  /*7200*/  USEL UR5, UR37, UR5, !UP1 ;  /* 0x0000000525057287 */ /* 0x000fe4000c800000 */
[----:B------:R-:W-:Y:S01]  /*7210*/  UISETP.GE.AND UP0, UPT, UR8, UR4, UPT ;  /* 0x000000040800728c */ /* 0x000fe2000bf06270 */
[----:B------:R-:W-:Y:S01]  /*7220*/  UMOV UR6, UR11 ;  /* 0x0000000b00067c82 */ /* 0x000fe20008000000 */
[----:B------:R-:W-:Y:S02]  /*7230*/  UIMAD.WIDE.U32 UR10, UR8, UR40, URZ ;  /* 0x00000028080a72a5 */ /* 0x000fe4000f8e00ff */
[----:B------:R-:W-:Y:S04]  /*7240*/  @UP2 USHF.R.U32.HI UR9, URZ, UR41, UR6 ;  /* 0x00000029ff092299 */ /* 0x000fe80008011606 */
[----:B------:R-:W-:Y:S01]  /*7250*/  UIMAD UR6, UR39, UR9, URZ ;  /* 0x00000009270672a4 */ /* 0x000fe2000f8e02ff */
[----:B------:R-:W-:Y:S03]  /*7260*/  UMOV UR4, UR11 ;  /* 0x0000000b00047c82 */ /* 0x000fe60008000000 */
[----:B------:R-:W-:Y:S02]  /*7270*/  UISETP.GE.OR UP0, UPT, UR5, UR6, UP0 ;  /* 0x000000060500728c */ /* 0x000fe40008706670 */
[----:B------:R-:W-:Y:S02]  /*7280*/  USHF.R.U32.HI UR4, URZ, UR41, UR4 ;  /* 0x00000029ff047299 */ /* 0x000fe40008011604 */
[----:B------:R-:W-:Y:S02]  /*7290*/  UIMAD.WIDE.U32 UR6, UR5, UR40, URZ ;  /* 0x00000028050672a5 */ /* 0x000fe4000f8e00ff */
[----:B------:R-:W-:Y:S02]  /*72a0*/  USEL UR11, UR8, UR4, !UP2 ;  /* 0x00000004080b7287 */ /* 0x000fe4000d000000 */
[----:B------:R-:W-:Y:S02]  /*72b0*/  UIADD3 UR6, UPT, UPT, -UR5, URZ, URZ ;  /* 0x000000ff05067290 */ /* 0x000fe4000fffe1ff */
[----:B------:R-:W-:Y:S02]  /*72c0*/  UIADD3 UR10, UPT, UPT, -UR11, URZ, URZ ;  /* 0x000000ff0b0a7290 */ /* 0x000fe4000fffe1ff */
[----:B------:R-:W-:Y:S02]  /*72d0*/  UIMAD UR6, UR42, UR6, UR37 ;  /* 0x000000062a0672a4 */ /* 0x000fe4000f8e0225 */
[----:B------:R-:W-:Y:S01]  /*72e0*/  UIMAD UR10, UR39, UR10, UR8 ;  /* 0x0000000a270a72a4 */ /* 0x000fe2000f8e0208 */
[----:B------:R-:W-:Y:S01]  /*72f0*/  @!UP0 UMOV UR4, UR7 ;  /* 0x0000000700048c82 */ /* 0x000fe20008000000 */
[----:B------:R-:W-:Y:S02]  /*7300*/  UIADD3 UR7, UPT, UPT, -UR8, URZ, URZ ;  /* 0x000000ff08077290 */ /* 0x000fe4000fffe1ff */
[----:B------:R-:W-:Y:S04]  /*7310*/  @!UP0 USHF.R.U32.HI UR4, URZ, UR41, UR4 ;  /* 0x00000029ff048299 */ /* 0x000fe80008011604 */
[----:B------:R-:W-:Y:S04]  /*7320*/  @!UP0 USEL UR4, UR5, UR4, !UP2 ;  /* 0x0000000405048287 */ /* 0x000fe8000d000000 */
[----:B------:R-:W-:Y:S02]  /*7330*/  @!UP0 UIMAD UR9, UR9, UR10, UR4 ;  /* 0x0000000a090982a4 */ /* 0x000fe4000f8e0204 */
[----:B------:R-:W-:Y:S02]  /*7340*/  @!UP0 UIADD3 UR10, UPT, UPT, UR11, -UR4, URZ ;  /* 0x800000040b0a8290 */ /* 0x000fe4000fffe0ff */
[----:B------:R-:W-:Y:S02]  /*7350*/  UIMAD UR4, UR54, UR7, UR36 ;  /* 0x00000007360472a4 */ /* 0x000fe4000f8e0224 */
[----:B------:R-:W-:Y:S03]  /*7360*/  @!UP0 UIMAD UR8, UR10, UR39, UR5 ;  /* 0x000000270a0882a4 */ /* 0x000fe6000f8e0205 */
[----:B------:R-:W-:Y:S02]  /*7370*/  @!UP0 UMOV UR5, UR9 ;  /* 0x0000000900058c82 */ /* 0x000fe40008000000 */
[----:B------:R-:W-:Y:S02]  /*7380*/  UIMAD UR37, UR5, UR42, UR6 ;  /* 0x0000002a052572a4 */ /* 0x000fe4000f8e0206 */
[----:B------:R-:W-:Y:S11]  /*7390*/  UIMAD UR36, UR8, UR54, UR4 ;  /* 0x00000036082472a4 */ /* 0x000ff6000f8e0204 */
[----:B------:R-:W-:Y:S01]  /*73a0*/  @!UPT UIADD3 URZ, UPT, UPT, URZ, URZ, URZ ;  /* 0x000000fffffff290 */ /* 0x000fe2000fffe0ff */
.L_x_124:
[----:B------:R-:W-:Y:S01]  /*73b0*/  UISETP.NE.AND UP0, UPT, UR38, 0x1, UPT ;  /* 0x000000012600788c */ /* 0x000fe2000bf05270 */
[----:B------:R-:W-:Y:S01]  /*73c0*/  @P0 SHF.R.U32.HI R4, RZ, 0x10, R5 ;  /* 0x00000010ff040819 */ /* 0x000fe20000011605 */
[----:B------:R-:W-:Y:S02]  /*73d0*/  UIADD3 UR11, UPT, UPT, UR45, 0x300, URZ ;  /* 0x000003002d0b7890 */ /* 0x000fe4000fffe0ff */
[----:B------:R-:W-:Y:S01]  /*73e0*/  USHF.L.U32 UR47, UR20, 0x6, URZ ;  /* 0x00000006142f7899 */ /* 0x000fe200080006ff */
[----:B------:R-:W-:Y:S06]  /*73f0*/  @P0 R2UR UR61, R4 ;  /* 0x00000000043d02ca */ /* 0x000fec00000e0000 */
[----:B------:R-:W1:Y:S01]  /*7400*/  @!UP0 LDCU.128 UR12, c[0x0][0xb10] ;  /* 0x00016200ff0c87ac */ /* 0x000e620008000c00 */
[----:B------:R-:W2:Y:S01]  /*7410*/  @!UP0 LDCU UR5, c[0x0][0xb0c] ;  /* 0x00016180ff0587ac */ /* 0x000ea20008000800 */
[----:B------:R-:W3:Y:S01]  /*7420*/  @!UP0 LDCU UR10, c[0x0][0xb20] ;  /* 0x00016400ff0a87ac */ /* 0x000ee20008000800 */
[----:B-1----:R-:W-:Y:S02]  /*7430*/  UIMAD.WIDE.U32 UR8, UR37, UR12, URZ ;  /* 0x0000000c250872a5 */ /* 0x002fe4000f8e00ff */
[----:B------:R-:W-:Y:S02]  /*7440*/  UIMAD.WIDE.U32 UR6, UR36, UR15, URZ ;  /* 0x0000000f240672a5 */ /* 0x000fe4000f8e00ff */
[----:B------:R-:W-:Y:S03]  /*7450*/  @!UP0 UISETP.NE.AND UP1, UPT, UR14, 0x1, UPT ;  /* 0x000000010e00888c */ /* 0x000fe6000bf25270 */
[----:B------:R-:W-:Y:S01]  /*7460*/  @!UP0 UMOV UR4, UR9 ;  /* 0x0000000900048c82 */ /* 0x000fe20008000000 */
[----:B--2---:R-:W-:Y:S02]  /*7470*/  @!UP0 UISETP.NE.AND UP2, UPT, UR5, 0x1, UPT ;  /* 0x000000010500888c */ /* 0x004fe4000bf45270 */
[----:B------:R-:W-:Y:S01]  /*7480*/  @!UP0 USHF.R.U32.HI UR4, URZ, UR13, UR4 ;  /* 0x0000000dff048299 */ /* 0x000fe20008011604 */
[----:B------:R-:W-:Y:S02]  /*7490*/  @!UP0 UMOV UR6, UR7 ;  /* 0x0000000700068c82 */ /* 0x000fe40008000000 */
[----:B---3--:R-:W-:Y:S02]  /*74a0*/  @!UP0 USHF.R.U32.HI UR6, URZ, UR10, UR6 ;  /* 0x0000000aff068299 */ /* 0x008fe40008011606 */
[----:B------:R-:W-:Y:S02]  /*74b0*/  @!UP0 USEL UR7, UR37, UR4, !UP2 ;  /* 0x0000000425078287 */ /* 0x000fe4000d000000 */
[----:B------:R-:W-:Y:S04]  /*74c0*/  @!UP0 USEL UR6, UR36, UR6, !UP1 ;  /* 0x0000000624068287 */ /* 0x000fe8000c800000 */
[----:B------:R-:W-:Y:S02]  /*74d0*/  @!UP0 UIADD3 UR4, UPT, UPT, -UR7, UR6, URZ ;  /* 0x0000000607048290 */ /* 0x000fe4000fffe1ff */
[----:B------:R-:W-:Y:S02]  /*74e0*/  @!UP0 UIADD3 UR6, UPT, UPT, UR7, -UR6, URZ ;  /* 0x8000000607068290 */ /* 0x000fe4000fffe0ff */
[----:B------:R-:W-:Y:S02]  /*74f0*/  @!UP0 UIMAD UR37, UR4, UR5, UR37 ;  /* 0x00000005042582a4 */ /* 0x000fe4000f8e0225 */
[----:B------:R-:W-:Y:S02]  /*7500*/  @!UP0 UIMAD UR36, UR6, UR14, UR36 ;  /* 0x0000000e062482a4 */ /* 0x000fe4000f8e0224 */
[----:B------:R-:W-:Y:S09]  /*7510*/  ULOP3.LUT UP0, URZ, UR11, 0x90, URZ, 0xc0, !UPT ;  /* 0x000000900bff7892 */ /* 0x000ff2000f80c0ff */
[----:B------:R-:W-:Y:S05]  /*7520*/  BRA.U !UP0, `(.L_x_125) ;  /* 0x00000001087c7547 */ /* 0x000fea000b800000 */
[----:B------:R-:W1:Y:S01]  /*7530*/  LDCU.64 UR8, c[0x4][0x80] ;  /* 0x01001000ff0877ac */ /* 0x000e620008000a00 */
[----:B------:R-:W-:Y:S01]  /*7540*/  MOV R16, 0x0 ;  /* 0x0000000000107802 */ /* 0x000fe20000000f00 */
[----:B------:R-:W-:Y:S02]  /*7550*/  HFMA2 R12, -RZ, RZ, 0, 5.9604644775390625e-08 ;  /* 0x00000001ff0c7431 */ /* 0x000fe400000001ff */
[----:B------:R-:W-:Y:S01]  /*7560*/  IMAD.MOV.U32 R8, RZ, RZ, 0x70 ;  /* 0x00000070ff087424 */ /* 0x000fe200078e00ff */
[----:B------:R2:W3:Y:S01]  /*7570*/  LDC.64 R14, c[0x4][R16] ;  /* 0x01000000100e7b82 */ /* 0x0004e20000000a00 */
[----:B------:R-:W4:Y:S01]  /*7580*/  LDCU.64 UR6, c[0x4][0x88] ;  /* 0x01001100ff0677ac */ /* 0x000f220008000a00 */
[----:B------:R-:W-:Y:S01]  /*7590*/  IMAD.MOV.U32 R13, RZ, RZ, RZ ;  /* 0x000000ffff0d7224 */ /* 0x000fe200078e00ff */
[----:B------:R-:W2:Y:S01]  /*75a0*/  LDCU.64 UR4, c[0x4][0x8] ;  /* 0x01000100ff0477ac */ /* 0x000ea20008000a00 */
[----:B-1----:R-:W-:Y:S01]  /*75b0*/  MOV R5, UR9 ;  /* 0x0000000900057c02 */ /* 0x002fe20008000f00 */
[----:B------:R-:W-:Y:S01]  /*75c0*/  IMAD.U32 R4, RZ, RZ, UR8 ;  /* 0x00000008ff047e24 */ /* 0x000fe2000f8e00ff */
[----:B----4-:R-:W-:Y:S01]  /*75d0*/  MOV R7, UR7 ;  /* 0x0000000700077c02 */ /* 0x010fe20008000f00 */
[----:B------:R-:W-:Y:S01]  /*75e0*/  IMAD.U32 R6, RZ, RZ, UR6 ;  /* 0x00000006ff067e24 */ /* 0x000fe2000f8e00ff */
[----:B--2---:R-:W-:Y:S01]  /*75f0*/  MOV R11, UR5 ;  /* 0x00000005000b7c02 */ /* 0x004fe20008000f00 */
[----:B------:R-:W-:Y:S02]  /*7600*/  IMAD.U32 R10, RZ, RZ, UR4 ;  /* 0x00000004ff0a7e24 */ /* 0x000fe4000f8e00ff */
[----:B------:R-:W-:Y:S07]  /*7610*/  LEPC R20, `(.L_x_126) ;  /* 0x000000001014794e */ /* 0x000fee0000000000 */
[----:B---3-5:R-:W-:Y:S05]  /*7620*/  CALL.ABS.NOINC R14 ;  /* 0x000000000e007343 */ /* 0x028fea0003c00000 */
.L_x_126:
[----:B------:R-:W1:Y:S01]  /*7630*/  LDCU.64 UR8, c[0x4][0x80] ;  /* 0x01001000ff0877ac */ /* 0x000e620008000a00 */
[----:B------:R-:W2:Y:S01]  /*7640*/  LDC.64 R16, c[0x4][R16] ;  /* 0x0100000010107b82 */ /* 0x000ea20000000a00 */
[----:B------:R-:W-:Y:S02]  /*7650*/  HFMA2 R12, -RZ, RZ, 0, 5.9604644775390625e-08 ;  /* 0x00000001ff0c7431 */ /* 0x000fe400000001ff */
[----:B------:R-:W-:Y:S02]  /*7660*/  IMAD.MOV.U32 R8, RZ, RZ, 0x70 ;  /* 0x00000070ff087424 */ /* 0x000fe400078e00ff */
[----:B------:R-:W-:Y:S01]  /*7670*/  IMAD.MOV.U32 R13, RZ, RZ, RZ ;  /* 0x000000ffff0d7224 */ /* 0x000fe200078e00ff */
[----:B------:R-:W3:Y:S01]  /*7680*/  LDCU.64 UR6, c[0x4][0x88] ;  /* 0x01001100ff0677ac */ /* 0x000ee20008000a00 */
[----:B------:R-:W4:Y:S01]  /*7690*/  LDCU.64 UR4, c[0x4][0x8] ;  /* 0x01000100ff0477ac */ /* 0x000f220008000a00 */
[----:B-1----:R-:W-:Y:S02]  /*76a0*/  MOV R4, UR8 ;  /* 0x0000000800047c02 */ /* 0x002fe40008000f00 */
[----:B------:R-:W-:Y:S02]  /*76b0*/  MOV R5, UR9 ;  /* 0x0000000900057c02 */ /* 0x000fe40008000f00 */
[----:B---3--:R-:W-:Y:S01]  /*76c0*/  MOV R7, UR7 ;  /* 0x0000000700077c02 */ /* 0x008fe20008000f00 */
[----:B------:R-:W-:Y:S01]  /*76d0*/  IMAD.U32 R6, RZ, RZ, UR6 ;  /* 0x00000006ff067e24 */ /* 0x000fe2000f8e00ff */
[----:B----4-:R-:W-:Y:S01]  /*76e0*/  MOV R11, UR5 ;  /* 0x00000005000b7c02 */ /* 0x010fe20008000f00 */
[----:B------:R-:W-:Y:S02]  /*76f0*/  IMAD.U32 R10, RZ, RZ, UR4 ;  /* 0x00000004ff0a7e24 */ /* 0x000fe4000f8e00ff */
[----:B------:R-:W-:Y:S07]  /*7700*/  LEPC R20, `(.L_x_125) ;  /* 0x000000001014794e */ /* 0x000fee0000000000 */
[----:B--2---:R-:W-:Y:S05]  /*7710*/  CALL.ABS.NOINC R16 ;  /* 0x0000000010007343 */ /* 0x004fea0003c00000 */
.L_x_125:
[----:B------:R-:W-:Y:S01]  /*7720*/  R2UR UR4, R51 ;  /* 0x00000000330472ca */ /* 0x000fe200000e0000 */
[----:B------:R-:W-:Y:S01]  /*7730*/  UISETP.NE.U32.AND UP0, UPT, UR62, URZ, UPT ;  /* 0x000000ff3e00728c */ /* 0x000fe2000bf05070 */
[----:B------:R-:W-:Y:S02]  /*7740*/  ISETP.NE.U32.AND P4, PT, R42, RZ, PT ;  /* 0x000000ff2a00720c */ /* 0x000fe40003f85070 */
[----:B------:R-:W-:Y:S01]  /*7750*/  ISETP.NE.U32.AND P2, PT, RZ, UR56, PT ;  /* 0x00000038ff007c0c */ /* 0x000fe2000bf45070 */
[----:B------:R-:W-:Y:S01]  /*7760*/  UISETP.NE.AND.EX UP1, UPT, UR63, URZ, UPT, UP0 ;  /* 0x000000ff3f00728c */ /* 0x000fe2000bf25300 */
[----:B------:R-:W-:Y:S01]  /*7770*/  ISETP.NE.AND.EX P4, PT, R43, RZ, PT, P4 ;  /* 0x000000ff2b00720c */ /* 0x000fe20003f85340 */
[----:B------:R-:W-:Y:S01]  /*7780*/  UPLOP3.LUT UP0, UPT, UPT, UPT, UPT, 0x40, 0x4 ;  /* 0x000000000004789c */ /* 0x000fe20003f0e870 */
[----:B------:R-:W-:Y:S05]  /*7790*/  ISETP.NE.AND.EX P2, PT, RZ, UR57, PT, P2 ;  /* 0x00000039ff007c0c */ /* 0x000fea000bf45320 */
[----:B------:R-:W-:Y:S06]  /*77a0*/  UISETP.NE.AND UP2, UPT, UR4, URZ, UPT ;  /* 0x000000ff0400728c */ /* 0x000fec000bf45270 */
[----:B------:R-:W-:Y:S05]  /*77b0*/  PLOP3.LUT P1, PT, PT, PT, UP2, 0x80, 0x8 ;  /* 0x000000000008781c */ /* 0x000fea0003f2f028 */
[----:B------:R-:W-:Y:S06]  /*77c0*/  @UP2 UPLOP3.LUT UP0, UPT, UPT, UPT, UP1, 0x80, 0x8 ;  /* 0x000000000008289c */ /* 0x000fec0003f0f010 */
[----:B------:R-:W-:Y:S01]  /*77d0*/  PLOP3.LUT P0, PT, PT, PT, UP0, 0x80, 0x8 ;  /* 0x000000000008781c */ /* 0x000fe20003f0f008 */
[----:B------:R-:W-:Y:S01]  /*77e0*/  @!UPT UIADD3 URZ, UPT, UPT, URZ, URZ, URZ ;  /* 0x000000fffffff290 */ /* 0x000fe2000fffe0ff */
[----:B------:R-:W-:Y:S11]  /*77f0*/  BRA.U !UP1, `(.L_x_127) ;  /* 0x00000001093c7547 */ /* 0x000ff6000b800000 */
[----:B------:R-:W-:Y:S01]  /*7800*/  UISETP.NE.U32.AND UP0, UPT, UR56, URZ, UPT ;  /* 0x000000ff3800728c */ /* 0x000fe2000bf05070 */
[----:B------:R-:W-:Y:S01]  /*7810*/  HFMA2 R0, -RZ, RZ, 0, 5.9604644775390625e-08 ;  /* 0x00000001ff007431 */ /* 0x000fe200000001ff */
[----:B------:R-:W1:Y:S01]  /*7820*/  LDCU.64 UR8, c[0x0][0x358] ;  /* 0x00006b00ff0877ac */ /* 0x000e620008000a00 */
[----:B------:R-:W-:Y:S01]  /*7830*/  IMAD.MOV.U32 R45, RZ, RZ, 0x1 ;  /* 0x00000001ff2d7424 */ /* 0x000fe200078e00ff */
[----:B------:R-:W-:Y:S06]  /*7840*/  UISETP.NE.AND.EX UP0, UPT, UR57, URZ, UPT, UP0 ;  /* 0x000000ff3900728c */ /* 0x000fec000bf05300 */
        /* <DEDUP_REMOVED lines=9> */
[----:B-12---:R-:W-:Y:S02]  /*78e0*/  @!P3 IMAD.U32 R26, RZ, RZ, UR4 ;  /* 0x00000004ff1abe24 */ /* 0x006fe4000f8e00ff */
.L_x_127:
[----:B------:R-:W-:Y:S05]  /*78f0*/  @!P4 BRA `(.L_x_128) ;  /* 0x000000000024c947 */ /* 0x000fea0003800000 */
[----:B------:R-:W-:Y:S01]  /*7900*/  ISETP.NE.U32.AND P3, PT, R40, RZ, PT ;  /* 0x000000ff2800720c */ /* 0x000fe20003f65070 */
[----:B------:R-:W1:Y:S03]  /*7910*/  LDCU.64 UR4, c[0x0][0x358] ;  /* 0x00006b00ff0477ac */ /* 0x000e660008000a00 */
[----:B------:R-:W-:Y:S11]  /*7920*/  ISETP.NE.AND.EX P3, PT, R41, RZ, PT, P3 ;  /* 0x000000ff2900720c */ /* 0x000ff60003f65330 */
[----:B------:R-:W-:Y:S02]  /*7930*/  @!UPT UIADD3 URZ, UPT, UPT, URZ, URZ, URZ ;  /* 0x000000fffffff290 */ /* 0x000fe4000fffe0ff */
[----:B------:R-:W2:Y:S01]  /*7940*/  @P3 LDC.64 R4, c[0x0][0x8a8] ;  /* 0x00022a00ff043b82 */ /* 0x000ea20000000a00 */
[----:B------:R-:W-:Y:S04]  /*7950*/  @P3 IMAD R0, R42, UR46, RZ ;  /* 0x0000002e2a003c24 */ /* 0x000fe8000f8e02ff */
[----:B--2---:R-:W-:Y:S05]  /*7960*/  @P3 IMAD.WIDE R4, R0, 0x4, R4 ;  /* 0x0000000400043825 */ /* 0x004fea00078e0204 */
[----:B-1---5:R1:W5:Y:S02]  /*7970*/  @P3 LDG.E R24, desc[UR4][R4.64] ;  /* 0x0000000404183981 */ /* 0x022364000c1e1900 */
[----:B-1----:R-:W2:Y:S02]  /*7980*/  @!P3 LDC R24, c[0x0][0x8a0] ;  /* 0x00022800ff18bb82 */ /* 0x002ea40000000800 */
.L_x_128:
[----:B-----5:R-:W-:Y:S01]  /*7990*/  FSETP.NEU.AND P4, PT, R26, RZ, PT ;  /* 0x000000ff1a00720b */ /* 0x020fe20003f8d000 */
[----:B------:R-:W1:Y:S01]  /*79a0*/  LDCU.128 UR8, c[0x0][0xa80] ;  /* 0x00015000ff0877ac */ /* 0x000e620008000c00 */
[----:B------:R-:W-:Y:S01]  /*79b0*/  SEL R5, RZ, 0xffffffff, P2 ;  /* 0xffffffffff057807 */ /* 0x000fe20001000000 */
[----:B------:R-:W-:Y:S01]  /*79c0*/  IMAD.U32 R64, RZ, RZ, UR48 ;  /* 0x00000030ff407e24 */ /* 0x000fe2000f8e00ff */
[----:B------:R-:W-:Y:S01]  /*79d0*/  @P1 LOP3.LUT P2, RZ, R45, 0xff, RZ, 0xc0, !PT ;  /* 0x000000ff2dff1812 */ /* 0x000fe2000784c0ff */
[----:B------:R-:W-:Y:S01]  /*79e0*/  IMAD.SHL.U32 R66, R54, 0x2, RZ ;  /* 0x0000000236427824 */ /* 0x000fe200078e00ff */
[----:B------:R-:W-:Y:S01]  /*79f0*/  @P1 SEL R0, RZ, 0xffffffff, P4 ;  /* 0xffffffffff001807 */ /* 0x000fe20002000000 */
[----:B------:R-:W-:Y:S01]  /*7a00*/  IMAD.SHL.U32 R64, R64, 0x1000, RZ ;  /* 0x0000100040407824 */ /* 0x000fe200078e00ff */
[----:B------:R-:W-:Y:S01]  /*7a10*/  LEA R59, R22, UR45, 0x3 ;  /* 0x0000002d163b7c11 */ /* 0x000fe2000f8e18ff */
[----:B------:R-:W-:Y:S01]  /*7a20*/  ULOP3.LUT UR4, UR51, 0x1, URZ, 0x3c, !UPT ;  /* 0x0000000133047892 */ /* 0x000fe2000f8e3cff */
[----:B------:R-:W-:Y:S01]  /*7a30*/  @P0 SEL R0, R5, R0, !P2 ;  /* 0x0000000005000207 */ /* 0x000fe20005000000 */
[----:B------:R-:W-:Y:S01]  /*7a40*/  USHF.L.U32 UR12, UR44, 0x6, URZ ;  /* 0x000000062c0c7899 */ /* 0x000fe200080006ff */
[----:B------:R-:W-:Y:S01]  /*7a50*/  R2UR UR6, R48 ;  /* 0x00000000300672ca */ /* 0x000fe200000e0000 */
[----:B------:R-:W-:Y:S01]  /*7a60*/  BSSY B1, `(.L_x_129) ;  /* 0x0000049000017945 */ /* 0x000fe20003800000 */
[----:B------:R-:W-:Y:S01]  /*7a70*/  @P1 LOP3.LUT R0, R0, 0x1, RZ, 0xc0, !PT ;  /* 0x0000000100001812 */ /* 0x000fe200078ec0ff */
[----:B------:R-:W-:Y:S01]  /*7a80*/  IMAD.U32 R27, RZ, RZ, UR4 ;  /* 0x00000004ff1b7e24 */ /* 0x000fe2000f8e00ff */
[----:B------:R-:W-:Y:S01]  /*7a90*/  R2UR UR13, R47 ;  /* 0x000000002f0d72ca */ /* 0x000fe200000e0000 */
[----:B------:R-:W-:Y:S01]  /*7aa0*/  IMAD.U32 R58, RZ, RZ, UR12 ;  /* 0x0000000cff3a7e24 */ /* 0x000fe2000f8e00ff */
[----:B------:R-:W-:Y:S01]  /*7ab0*/  ISETP.NE.U32.OR P6, PT, R0, 0x1, !P1 ;  /* 0x000000010000780c */ /* 0x000fe20004fc5470 */
[----:B------:R-:W-:Y:S01]  /*7ac0*/  IMAD.U32 R0, RZ, RZ, UR48 ;  /* 0x00000030ff007e24 */ /* 0x000fe2000f8e00ff */
[----:B-1----:R-:W-:Y:S01]  /*7ad0*/  UIMAD.WIDE.U32 UR4, UR12, UR9, URZ ;  /* 0x000000090c0472a5 */ /* 0x002fe2000f8e00ff */
[----:B------:R-:W-:Y:S01]  /*7ae0*/  PLOP3.LUT P3, PT, PT, PT, UP1, 0x80, 0x8 ;  /* 0x000000000008781c */ /* 0x000fe20003f6f018 */
[----:B------:R-:W-:Y:S01]  /*7af0*/  UISETP.NE.AND UP0, UPT, UR8, 0x1, UPT ;  /* 0x000000010800788c */ /* 0x000fe2000bf05270 */
[----:B------:R-:W-:Y:S01]  /*7b00*/  SEL R4, RZ, 0xffffffff, P4 ;  /* 0xffffffffff047807 */ /* 0x000fe20002000000 */
[----:B------:R-:W-:Y:S01]  /*7b10*/  IMAD.MOV.U32 R67, RZ, RZ, 0x1 ;  /* 0x00000001ff437424 */ /* 0x000fe200078e00ff */
[----:B------:R-:W-:Y:S01]  /*7b20*/  LEA R0, R0, UR45, 0x3 ;  /* 0x0000002d00007c11 */ /* 0x000fe2000f8e18ff */
[----:B------:R-:W-:Y:S01]  /*7b30*/  IMAD.IADD R25, R23, 0x1, R2 ;  /* 0x0000000117197824 */ /* 0x000fe200078e0202 */
[----:B------:R-:W-:Y:S01]  /*7b40*/  UMOV UR4, UR5 ;  /* 0x0000000500047c82 */ /* 0x000fe20008000000 */
[----:B------:R-:W-:Y:S01]  /*7b50*/  LOP3.LUT P4, R60, R45, 0xff, RZ, 0xc0, !PT ;  /* 0x000000ff2d3c7812 */ /* 0x000fe2000788c0ff */
[----:B------:R-:W-:Y:S01]  /*7b60*/  USHF.R.U32.HI UR4, URZ, UR10, UR4 ;  /* 0x0000000aff047299 */ /* 0x000fe20008011604 */
[----:B------:R-:W-:Y:S01]  /*7b70*/  P2R R61, PR, RZ, 0x40 ;  /* 0x00000040ff3d7803 */ /* 0x000fe20000000000 */
[----:B------:R-:W-:Y:S01]  /*7b80*/  IMAD.U32 R65, RZ, RZ, UR48 ;  /* 0x00000030ff417e24 */ /* 0x000fe2000f8e00ff */
[----:B------:R-:W-:Y:S01]  /*7b90*/  @P6 SHF.L.U32 R3, R27, 0x1f, RZ ;  /* 0x0000001f1b036819 */ /* 0x000fe200000006ff */
[----:B------:R-:W-:Y:S01]  /*7ba0*/  USEL UR4, UR12, UR4, !UP0 ;  /* 0x000000040c047287 */ /* 0x000fe2000c000000 */
[----:B------:R-:W-:Y:S01]  /*7bb0*/  @P3 SEL R4, R5, R4, !P4 ;  /* 0x0000000405043207 */ /* 0x000fe20006000000 */
[----:B------:R-:W-:Y:S01]  /*7bc0*/  UISETP.NE.AND UP0, UPT, UR11, 0x1, UPT ;  /* 0x000000010b00788c */ /* 0x000fe2000bf05270 */
[----:B------:R1:W3:Y:S01]  /*7bd0*/  @P6 SYNCS.PHASECHK.TRANS64.TRYWAIT P1, [R0+URZ+0x230], R3 ;  /* 0x00023003000065a7 */ /* 0x0002e200080211ff */
[----:B------:R-:W-:Y:S01]  /*7be0*/  UIMAD.WIDE.U32 UR6, UR4, UR6, URZ ;  /* 0x00000006040672a5 */ /* 0x000fe2000f8e00ff */
[----:B------:R-:W-:Y:S01]  /*7bf0*/  LOP3.LUT R4, R4, 0x1, RZ, 0xc0, !PT ;  /* 0x0000000104047812 */ /* 0x000fe200078ec0ff */
[----:B------:R-:W-:Y:S01]  /*7c00*/  IMAD.U32 R57, RZ, RZ, UR4 ;  /* 0x00000004ff397e24 */ /* 0x000fe2000f8e00ff */
[----:B------:R-:W-:Y:S02]  /*7c10*/  CS2R R38, SRZ ;  /* 0x0000000000267805 */ /* 0x000fe4000001ff00 */
[----:B------:R-:W-:Y:S01]  /*7c20*/  PLOP3.LUT P2, PT, PT, PT, UP0, 0x80, 0x8 ;  /* 0x000000000008781c */ /* 0x000fe20003f4f008 */
[----:B------:R-:W-:Y:S01]  /*7c30*/  IMAD R6, RZ, RZ, -UR4 ;  /* 0x80000004ff067e24 */ /* 0x000fe2000f8e02ff */
[----:B------:R-:W-:Y:S01]  /*7c40*/  ISETP.NE.U32.AND P5, PT, R4, 0x1, PT ;  /* 0x000000010400780c */ /* 0x000fe20003fa5070 */
[----:B------:R-:W-:Y:S01]  /*7c50*/  UMOV UR5, UR7 ;  /* 0x0000000700057c82 */ /* 0x000fe20008000000 */
[----:B------:R-:W-:Y:S01]  /*7c60*/  IMAD.U32 R56, RZ, RZ, UR4 ;  /* 0x00000004ff387e24 */ /* 0x000fe2000f8e00ff */
[----:B------:R-:W-:Y:S01]  /*7c70*/  USHF.R.U32.HI UR5, URZ, UR13, UR5 ;  /* 0x0000000dff057299 */ /* 0x000fe20008011605 */
[----:B------:R-:W-:Y:S01]  /*7c80*/  IMAD R58, R6, UR8, R58 ;  /* 0x00000008063a7c24 */ /* 0x000fe2000f8e023a */
[----:B------:R-:W-:Y:S02]  /*7c90*/  P2R R68, PR, RZ, 0x20 ;  /* 0x00000020ff447803 */ /* 0x000fe40000000000 */
[----:B------:R-:W-:Y:S02]  /*7ca0*/  CS2R R36, SRZ ;  /* 0x0000000000247805 */ /* 0x000fe4000001ff00 */
[----:B------:R-:W-:Y:S02]  /*7cb0*/  CS2R R30, SRZ ;  /* 0x00000000001e7805 */ /* 0x000fe4000001ff00 */
[----:B------:R-:W-:Y:S02]  /*7cc0*/  CS2R R28, SRZ ;  /* 0x00000000001c7805 */ /* 0x000fe4000001ff00 */
[----:B------:R-:W-:Y:S02]  /*7cd0*/  SEL R57, R57, UR5, !P2 ;  /* 0x0000000539397c07 */ /* 0x000fe4000d000000 */
[----:B------:R-:W-:Y:S03]  /*7ce0*/  IADD3 R63, PT, PT, R64, UR45, R66 ;  /* 0x0000002d403f7c10 */ /* 0x000fe6000fffe042 */
[----:B------:R-:W-:Y:S01]  /*7cf0*/  IMAD.MOV R5, RZ, RZ, -R57 ;  /* 0x000000ffff057224 */ /* 0x000fe200078e0a39 */
[----:B-1----:R-:W-:Y:S03]  /*7d00*/  SHF.L.U32 R3, R53, 0x1f, RZ ;  /* 0x0000001f35037819 */ /* 0x002fe600000006ff */
[----:B------:R-:W-:Y:S01]  /*7d10*/  IMAD R56, R5, UR11, R56 ;  /* 0x0000000b05387c24 */ /* 0x000fe2000f8e0238 */
[----:B------:R1:W4:Y:S01]  /*7d20*/  SYNCS.PHASECHK.TRANS64.TRYWAIT P0, [R59+URZ+0x280], R3 ;  /* 0x000280033b0075a7 */ /* 0x00032200080011ff */
[----:B---3--:R-:W-:Y:S01]  /*7d30*/  @P6 SEL R67, RZ, 0x1, !P1 ;  /* 0x00000001ff436807 */ /* 0x008fe20004800000 */
[----:B-1----:R-:W-:Y:S06]  /*7d40*/  @!P6 BRA `(.L_x_130) ;  /* 0x000000000068e947 */ /* 0x002fec0003800000 */
[----:B------:R-:W-:Y:S01]  /*7d50*/  LOP3.LUT P6, RZ, R44, 0x40, RZ, 0xc0, !PT ;  /* 0x000000402cff7812 */ /* 0x000fe200078cc0ff */
[----:B------:R-:W-:Y:S01]  /*7d60*/  VIADD R2, R63, 0x300 ;  /* 0x000003003f027836 */ /* 0x000fe20000000000 */
[----:B------:R-:W-:Y:S01]  /*7d70*/  ISETP.NE.AND P2, PT, R67, RZ, PT ;  /* 0x000000ff4300720c */ /* 0x000fe20003f45270 */
[----:B------:R-:W-:Y:S01]  /*7d80*/  BSSY B0, `(.L_x_131) ;  /* 0x000000d000007945 */ /* 0x000fe20003800000 */
[----:B------:R-:W-:Y:S01]  /*7d90*/  PLOP3.LUT P1, PT, PT, PT, PT, 0x8, 0x80 ;  /* 0x000000000080781c */ /* 0x000fe20003f2e170 */
[----:B------:R-:W-:Y:S01]  /*7da0*/  @P5 VIADD R4, R63, 0x310 ;  /* 0x000003103f045836 */ /* 0x000fe20000000000 */
[----:B------:R-:W-:Y:S02]  /*7db0*/  @P5 PLOP3.LUT P1, PT, P6, PT, PT, 0x80, 0x8 ;  /* 0x000000000008581c */ /* 0x000fe4000372f070 */
[----:B------:R-:W-:Y:S02]  /*7dc0*/  CS2R R38, SRZ ;  /* 0x0000000000267805 */ /* 0x000fe4000001ff00 */
[----:B------:R-:W-:Y:S02]  /*7dd0*/  CS2R R36, SRZ ;  /* 0x0000000000247805 */ /* 0x000fe4000001ff00 */
[----:B------:R-:W-:Y:S02]  /*7de0*/  CS2R R30, SRZ ;  /* 0x00000000001e7805 */ /* 0x000fe4000001ff00 */
[----:B------:R-:W-:Y:S05]  /*7df0*/  CS2R R28, SRZ ;  /* 0x00000000001c7805 */ /* 0x000fea000001ff00 */
[----:B------:R-:W-:Y:S01]  /*7e00*/  @P1 VIADD R4, R2, 0xfffffff0 ;  /* 0xfffffff002041836 */ /* 0x000fe20000000000 */
[----:B------:R-:W-:Y:S06]  /*7e10*/  @P2 BRA `(.L_x_132) ;  /* 0x00000000000c2947 */ /* 0x000fec0003800000 */
[----:B------:R-:W-:Y:S04]  /*7e20*/  SHF.L.U32 R2, R27, 0x1f, RZ ;  /* 0x0000001f1b027819 */ /* 0x000fe800000006ff */
[----:B------:R-:W1:Y:S02]  /*7e30*/  SYNCS.PHASECHK.TRANS64.TRYWAIT P1, [R0+URZ+0x230], R2 ;  /* 0x00023002000075a7 */ /* 0x000e6400080211ff */
[----:B-1----:R-:W-:Y:S05]  /*7e40*/  @!P1 BRA `(.L_x_133) ;  /* 0x0000002800949947 */ /* 0x002fea0003800000 */
.L_x_132:
[----:B------:R-:W-:Y:S05]  /*7e50*/  BSYNC B0 ;  /* 0x0000000000007941 */ /* 0x000fea0003800000 */
.L_x_131:
[----:B------:R-:W-:Y:S01]  /*7e60*/  UIADD3 UR4, UPT, UPT, UR48, 0x1, URZ ;  /* 0x0000000130047890 */ /* 0x000fe2000fffe0ff */
[----:B------:R-:W-:Y:S03]  /*7e70*/  ISETP.NE.AND P1, PT, R68, RZ, PT ;  /* 0x000000ff4400720c */ /* 0x000fe60003f25270 */
[----:B------:R-:W-:Y:S04]  /*7e80*/  UISETP.NE.AND UP0, UPT, UR4, 0x3, UPT ;  /* 0x000000030400788c */ /* 0x000fe8000bf05270 */
[----:B------:R-:W-:Y:S02]  /*7e90*/  USEL UR5, URZ, 0x1, UP0 ;  /* 0x00000001ff057887 */ /* 0x000fe40008000000 */
[----:B------:R-:W-:Y:S04]  /*7ea0*/  USEL UR4, UR4, URZ, UP0 ;  /* 0x000000ff04047287 */ /* 0x000fe80008000000 */
[----:B------:R3:W1:Y:S01]  /*7eb0*/  @P1 LDS.128 R36, [R4] ;  /* 0x0000000004241984 */ /* 0x0006620000000c00 */
[----:B------:R-:W-:Y:S01]  /*7ec0*/  LOP3.LUT R27, R27, UR5, RZ, 0x3c, !PT ;  /* 0x000000051b1b7c12 */ /* 0x000fe2000f8e3cff */
[----:B------:R-:W-:Y:S02]  /*7ed0*/  IMAD.U32 R65, RZ, RZ, UR4 ;  /* 0x00000004ff417e24 */ /* 0x000fe4000f8e00ff */
[----:B------:R3:W1:Y:S04]  /*7ee0*/  @P1 LDS.128 R28, [R63+0x300] ;  /* 0x000300003f1c1984 */ /* 0x0006680000000c00 */
.L_x_130:
[----:B------:R-:W-:Y:S05]  /*7ef0*/  BSYNC B1 ;  /* 0x0000000000017941 */ /* 0x000fea0003800000 */
.L_x_129:
[----:B-1----:R-:W-:Y:S04]  /*7f00*/  SHF.R.U32.HI R0, RZ, 0x15, R25 ;  /* 0x00000015ff007819 */ /* 0x002fe80000011619 */
[----:B------:R-:W-:Y:S01]  /*7f10*/  LOP3.LUT P1, RZ, R0, 0x3, R46, 0x48, !PT ;  /* 0x0000000300ff7812 */ /* 0x000fe2000782482e */
[----:B------:R-:W-:Y:S01]  /*7f20*/  @!UPT UIADD3 URZ, UPT, UPT, URZ, URZ, URZ ;  /* 0x000000fffffff290 */ /* 0x000fe2000fffe0ff */
[----:B----4-:R-:W-:Y:S11]  /*7f30*/  @P0 BRA `(.L_x_134) ;  /* 0x0000000000080947 */ /* 0x010ff60003800000 */
[----:B------:R-:W1:Y:S02]  /*7f40*/  SYNCS.PHASECHK.TRANS64.TRYWAIT P0, [R59+URZ+0x280], R3 ;  /* 0x000280033b0075a7 */ /* 0x000e6400080011ff */
[----:B-1----:R-:W-:Y:S05]  /*7f50*/  @!P0 BRA `(.L_x_135) ;  /* 0x0000002800648947 */ /* 0x002fea0003800000 */
.L_x_134:
[----:B------:R-:W-:Y:S05]  /*7f60*/  @!P1 BRA `(.L_x_136) ;  /* 0x0000000000409947 */ /* 0x000fea0003800000 */
[----:B------:R-:W4:Y:S01]  /*7f70*/  LDCU.64 UR8, c[0x4][0x70] ;  /* 0x01000e00ff0877ac */ /* 0x000f220008000a00 */
[----:B-1----:R-:W-:Y:S01]  /*7f80*/  MOV R3, 0x0 ;  /* 0x0000000000037802 */ /* 0x002fe20000000f00 */
[----:B------:R-:W-:Y:S02]  /*7f90*/  HFMA2 R12, -RZ, RZ, 0, 5.9604644775390625e-08 ;  /* 0x00000001ff0c7431 */ /* 0x000fe400000001ff */
[----:B------:R-:W-:Y:S02]  /*7fa0*/  IMAD.MOV.U32 R8, RZ, RZ, 0x192 ;  /* 0x00000192ff087424 */ /* 0x000fe400078e00ff */
[----:B------:R-:W-:Y:S01]  /*7fb0*/  IMAD.MOV.U32 R13, RZ, RZ, RZ ;  /* 0x000000ffff0d7224 */ /* 0x000fe200078e00ff */
[----:B------:R-:W1:Y:S01]  /*7fc0*/  LDCU.64 UR6, c[0x4][0x78] ;  /* 0x01000f00ff0677ac */ /* 0x000e620008000a00 */
[----:B------:R-:W2:Y:S01]  /*7fd0*/  LDC.64 R2, c[0x4][R3] ;  /* 0x0100000003027b82 */ /* 0x000ea20000000a00 */
[----:B------:R-:W5:Y:S01]  /*7fe0*/  LDCU.64 UR4, c[0x4][0x10] ;  /* 0x01000200ff0477ac */ /* 0x000f620008000a00 */
[----:B----4-:R-:W-:Y:S01]  /*7ff0*/  MOV R5, UR9 ;  /* 0x0000000900057c02 */ /* 0x010fe20008000f00 */
[----:B---3--:R-:W-:Y:S01]  /*8000*/  IMAD.U32 R4, RZ, RZ, UR8 ;  /* 0x00000008ff047e24 */ /* 0x008fe2000f8e00ff */
[----:B-1----:R-:W-:Y:S01]  /*8010*/  MOV R7, UR7 ;  /* 0x0000000700077c02 */ /* 0x002fe20008000f00 */
[----:B------:R-:W-:Y:S01]  /*8020*/  IMAD.U32 R6, RZ, RZ, UR6 ;  /* 0x00000006ff067e24 */ /* 0x000fe2000f8e00ff */
[----:B-----5:R-:W-:Y:S01]  /*8030*/  MOV R11, UR5 ;  /* 0x00000005000b7c02 */ /* 0x020fe20008000f00 */
[----:B------:R-:W-:Y:S02]  /*8040*/  IMAD.U32 R10, RZ, RZ, UR4 ;  /* 0x00000004ff0a7e24 */ /* 0x000fe4000f8e00ff */
[----:B------:R-:W-:Y:S07]  /*8050*/  LEPC R20, `(.L_x_136) ;  /* 0x000000001014794e */ /* 0x000fee0000000000 */
[----:B--2---:R-:W-:Y:S05]  /*8060*/  CALL.ABS.NOINC R2 ;  /* 0x0000000002007343 */ /* 0x004fea0003c00000 */
.L_x_136:
[----:B-1----:R-:W-:Y:S01]  /*8070*/  SHF.L.U32 R3, R28, 0x10, RZ ;  /* 0x000000101c037819 */ /* 0x002fe200000006ff */
[----:B------:R-:W-:Y:S05]  /*8080*/  WARPSYNC.ALL ;  /* 0x0000000000007948 */ /* 0x000fea0003800000 */
[----:B------:R-:W-:Y:S01]  /*8090*/  R2UR UR4, R25 ;  /* 0x00000000190472ca */ /* 0x000fe200000e0000 */
[----:B------:R-:W-:Y:S01]  /*80a0*/  BSSY.RECONVERGENT B0, `(.L_x_137) ;  /* 0x0000059000007945 */ /* 0x000fe20003800200 */
[----:B------:R-:W-:Y:S02]  /*80b0*/  SHF.L.U32 R20, R29, 0x10, RZ ;  /* 0x000000101d147819 */ /* 0x000fe400000006ff */
[----:B------:R-:W-:Y:S02]  /*80c0*/  MOV R62, 0x10 ;  /* 0x00000010003e7802 */ /* 0x000fe40000000f00 */
[----:B------:R-:W-:Y:S02]  /*80d0*/  LOP3.LUT P6, RZ, R44, 0x40, RZ, 0xc0, !PT ;  /* 0x000000402cff7812 */ /* 0x000fe400078cc0ff */
[----:B------:R-:W-:Y:S02]  /*80e0*/  ISETP.NE.AND P0, PT, R55, RZ, PT ;  /* 0x000000ff3700720c */ /* 0x000fe40003f05270 */
[----:B------:R-:W-:Y:S03]  /*80f0*/  SEL R62, R62, 0xfffffff0, !P6 ;  /* 0xfffffff03e3e7807 */ /* 0x000fe60007000000 */
[----:B---3--:R-:W2:Y:S02]  /*8100*/  LDTM.x16 R4, tmem[UR4] ;  /* 0x00000004000479ee */ /* 0x008ea40008240000 */
[----:B--2---:R-:W-:Y:S01]  /*8110*/  FMUL R0, R24, R4 ;  /* 0x0000000418007220 */ /* 0x004fe20000400000 */
[----:B------:R-:W-:Y:S01]  /*8120*/  LOP3.LUT R4, R28, 0xffff0000, RZ, 0xc0, !PT ;  /* 0xffff00001c047812 */ /* 0x000fe200078ec0ff */
[C---:B------:R-:W-:Y:S01]  /*8130*/  FMUL R2, R24.reuse, R5 ;  /* 0x0000000518027220 */ /* 0x040fe20000400000 */
[----:B------:R-:W-:Y:S01]  /*8140*/  FMUL R5, R24, R9 ;  /* 0x0000000918057220 */ /* 0x000fe20000400000 */
[----:B------:R-:W-:Y:S01]  /*8150*/  FFMA R0, R26, R3, R0 ;  /* 0x000000031a007223 */ /* 0x000fe20000000000 */
[----:B------:R-:W-:Y:S01]  /*8160*/  FMUL R9, R24, R13 ;  /* 0x0000000d18097220 */ /* 0x000fe20000400000 */
[----:B------:R-:W-:Y:S01]  /*8170*/  FFMA R2, R26, R4, R2 ;  /* 0x000000041a027223 */ /* 0x000fe20000000002 */
[C---:B------:R-:W-:Y:S01]  /*8180*/  FMUL R4, R24.reuse, R8 ;  /* 0x0000000818047220 */ /* 0x040fe20000400000 */
[C---:B------:R-:W-:Y:S01]  /*8190*/  FMUL R8, R24.reuse, R12 ;  /* 0x0000000c18087220 */ /* 0x040fe20000400000 */
[C---:B------:R-:W-:Y:S01]  /*81a0*/  FMUL R12, R24.reuse, R16 ;  /* 0x00000010180c7220 */ /* 0x040fe20000400000 */
[----:B------:R-:W-:Y:S01]  /*81b0*/  LOP3.LUT R16, R29, 0xffff0000, RZ, 0xc0, !PT ;  /* 0xffff00001d107812 */ /* 0x000fe200078ec0ff */
[----:B------:R-:W-:Y:S01]  /*81c0*/  FMUL R3, R24, R6 ;  /* 0x0000000618037220 */ /* 0x000fe20000400000 */
[----:B------:R-:W-:Y:S01]  /*81d0*/  F2FP.BF16.F32.PACK_AB R32, R2, R0 ;  /* 0x000000000220723e */ /* 0x000fe200000010ff */
[----:B------:R-:W-:Y:S01]  /*81e0*/  FMUL R13, R24, R17 ;  /* 0x00000011180d7220 */ /* 0x000fe20000400000 */
[----:B------:R-:W-:Y:S01]  /*81f0*/  SHF.L.U32 R17, R30, 0x10, RZ ;  /* 0x000000101e117819 */ /* 0x000fe200000006ff */
[----:B------:R-:W-:Y:S01]  /*8200*/  FMUL R7, R24, R7 ;  /* 0x0000000718077220 */ /* 0x000fe20000400000 */
[----:B------:R-:W-:Y:S01]  /*8210*/  LOP3.LUT R0, R30, 0xffff0000, RZ, 0xc0, !PT ;  /* 0xffff00001e007812 */ /* 0x000fe200078ec0ff */
[C---:B------:R-:W-:Y:S01]  /*8220*/  FFMA R3, R26.reuse, R20, R3 ;  /* 0x000000141a037223 */ /* 0x040fe20000000003 */
[C---:B------:R-:W-:Y:S01]  /*8230*/  SHF.L.U32 R2, R31.reuse, 0x10, RZ ;  /* 0x000000101f027819 */ /* 0x040fe200000006ff */
[C---:B------:R-:W-:Y:S01]  /*8240*/  FFMA R7, R26.reuse, R16, R7 ;  /* 0x000000101a077223 */ /* 0x040fe20000000007 */
[----:B------:R-:W-:Y:S01]  /*8250*/  LOP3.LUT R16, R31, 0xffff0000, RZ, 0xc0, !PT ;  /* 0xffff00001f107812 */ /* 0x000fe200078ec0ff */
[C---:B------:R-:W-:Y:S01]  /*8260*/  FFMA R4, R26.reuse, R17, R4 ;  /* 0x000000111a047223 */ /* 0x040fe20000000004 */
[----:B------:R-:W-:Y:S01]  /*8270*/  FFMA R5, R26, R0, R5 ;  /* 0x000000001a057223 */ /* 0x000fe20000000005 */
[----:B------:R-:W-:Y:S01]  /*8280*/  SHF.L.U32 R0, R36, 0x10, RZ ;  /* 0x0000001024007819 */ /* 0x000fe200000006ff */
[C---:B------:R-:W-:Y:S01]  /*8290*/  FMUL R6, R24.reuse, R10 ;  /* 0x0000000a18067220 */ /* 0x040fe20000400000 */
[----:B------:R-:W-:Y:S01]  /*82a0*/  F2FP.BF16.F32.PACK_AB R33, R7, R3 ;  /* 0x000000030721723e */ /* 0x000fe200000010ff */
[----:B------:R-:W-:Y:S01]  /*82b0*/  FMUL R11, R24, R11 ;  /* 0x0000000b180b7220 */ /* 0x000fe20000400000 */
[C---:B------:R-:W-:Y:S01]  /*82c0*/  SHF.L.U32 R3, R37.reuse, 0x10, RZ ;  /* 0x0000001025037819 */ /* 0x040fe200000006ff */
[----:B------:R-:W-:Y:S01]  /*82d0*/  FFMA R6, R26, R2, R6 ;  /* 0x000000021a067223 */ /* 0x000fe20000000006 */
[----:B------:R-:W-:Y:S01]  /*82e0*/  LOP3.LUT R2, R36, 0xffff0000, RZ, 0xc0, !PT ;  /* 0xffff000024027812 */ /* 0x000fe200078ec0ff */
[C---:B------:R-:W-:Y:S01]  /*82f0*/  FFMA R11, R26.reuse, R16, R11 ;  /* 0x000000101a0b7223 */ /* 0x040fe2000000000b */
[----:B------:R-:W-:Y:S01]  /*8300*/  FFMA R8, R26, R0, R8 ;  /* 0x000000001a087223 */ /* 0x000fe20000000008 */
[C---:B------:R-:W-:Y:S01]  /*8310*/  FMUL R10, R24.reuse, R14 ;  /* 0x0000000e180a7220 */ /* 0x040fe20000400000 */
[----:B------:R-:W-:Y:S01]  /*8320*/  LOP3.LUT R0, R37, 0xffff0000, RZ, 0xc0, !PT ;  /* 0xffff000025007812 */ /* 0x000fe200078ec0ff */
[----:B------:R-:W-:Y:S01]  /*8330*/  FMUL R15, R24, R15 ;  /* 0x0000000f180f7220 */ /* 0x000fe20000400000 */
[C---:B------:R-:W-:Y:S01]  /*8340*/  FFMA R9, R26.reuse, R2, R9 ;  /* 0x000000021a097223 */ /* 0x040fe20000000009 */
[----:B------:R-:W-:Y:S01]  /*8350*/  FFMA R10, R26, R3, R10 ;  /* 0x000000031a0a7223 */ /* 0x000fe2000000000a */
[----:B------:R-:W-:Y:S01]  /*8360*/  SHF.L.U32 R2, R38, 0x10, RZ ;  /* 0x0000001026027819 */ /* 0x000fe200000006ff */
[----:B------:R-:W-:Y:S01]  /*8370*/  FFMA R15, R26, R0, R15 ;  /* 0x000000001a0f7223 */ /* 0x000fe2000000000f */
[----:B------:R-:W-:Y:S01]  /*8380*/  LOP3.LUT R3, R38, 0xffff0000, RZ, 0xc0, !PT ;  /* 0xffff000026037812 */ /* 0x000fe200078ec0ff */
[C---:B------:R-:W-:Y:S01]  /*8390*/  FMUL R14, R24.reuse, R18 ;  /* 0x00000012180e7220 */ /* 0x040fe20000400000 */
[----:B------:R-:W-:Y:S01]  /*83a0*/  F2FP.BF16.F32.PACK_AB R34, R5, R4 ;  /* 0x000000040522723e */ /* 0x000fe200000010ff */
[----:B------:R-:W-:Y:S01]  /*83b0*/  FMUL R19, R24, R19 ;  /* 0x0000001318137220 */ /* 0x000fe20000400000 */
[C---:B------:R-:W-:Y:S01]  /*83c0*/  SHF.L.U32 R0, R39.reuse, 0x10, RZ ;  /* 0x0000001027007819 */ /* 0x040fe200000006ff */
[C---:B------:R-:W-:Y:S01]  /*83d0*/  FFMA R12, R26.reuse, R2, R12 ;  /* 0x000000021a0c7223 */ /* 0x040fe2000000000c */
[----:B------:R-:W-:Y:S01]  /*83e0*/  LOP3.LUT R4, R39, 0xffff0000, RZ, 0xc0, !PT ;  /* 0xffff000027047812 */ /* 0x000fe200078ec0ff */
[C---:B------:R-:W-:Y:S01]  /*83f0*/  FFMA R13, R26.reuse, R3, R13 ;  /* 0x000000031a0d7223 */ /* 0x040fe2000000000d */
[----:B------:R-:W-:Y:S01]  /*8400*/  F2FP.BF16.F32.PACK_AB R35, R11, R6 ;  /* 0x000000060b23723e */ /* 0x000fe200000010ff */
[C---:B------:R-:W-:Y:S01]  /*8410*/  FFMA R14, R26.reuse, R0, R14 ;  /* 0x000000001a0e7223 */ /* 0x040fe2000000000e */
[----:B------:R-:W-:Y:S01]  /*8420*/  F2FP.BF16.F32.PACK_AB R8, R9, R8 ;  /* 0x000000080908723e */ /* 0x000fe200000010ff */
[----:B------:R-:W-:Y:S01]  /*8430*/  FFMA R19, R26, R4, R19 ;  /* 0x000000041a137223 */ /* 0x000fe20000000013 */
[----:B------:R-:W-:Y:S01]  /*8440*/  F2FP.BF16.F32.PACK_AB R9, R15, R10 ;  /* 0x0000000a0f09723e */ /* 0x000fe200000010ff */
[----:B------:R1:W-:Y:S01]  /*8450*/  STS.128 [R63+0x300], R32 ;  /* 0x000300203f007388 */ /* 0x0003e20000000c00 */
[----:B------:R-:W-:Y:S02]  /*8460*/  F2FP.BF16.F32.PACK_AB R10, R13, R12 ;  /* 0x0000000c0d0a723e */ /* 0x000fe400000010ff */
[----:B------:R-:W-:Y:S02]  /*8470*/  F2FP.BF16.F32.PACK_AB R11, R19, R14 ;  /* 0x0000000e130b723e */ /* 0x000fe400000010ff */
[----:B------:R-:W-:Y:S05]  /*8480*/  IADD3 R0, PT, PT, R63, R62, RZ ;  /* 0x0000003e3f007210 */ /* 0x000fea0007ffe0ff */
[----:B------:R1:W-:Y:S01]  /*8490*/  STS.128 [R0+0x300], R8 ;  /* 0x0003000800007388 */ /* 0x0003e20000000c00 */
[----:B------:R-:W-:Y:S01]  /*84a0*/  @!PT LDS RZ, [RZ] ;  /* 0x00000000fffff984 */ /* 0x000fe20000000800 */
[----:B------:R-:W-:Y:S01]  /*84b0*/  @!PT LDS RZ, [RZ] ;  /* 0x00000000fffff984 */ /* 0x000fe20000000800 */
[----:B------:R-:W-:Y:S01]  /*84c0*/  @!PT LDS RZ, [RZ] ;  /* 0x00000000fffff984 */ /* 0x000fe20000000800 */
[----:B------:R-:W-:Y:S01]  /*84d0*/  @!PT LDS RZ, [RZ] ;  /* 0x00000000fffff984 */ /* 0x000fe20000000800 */
[----:B------:R2:W-:Y:S07]  /*84e0*/  MEMBAR.ALL.CTA ;  /* 0x0000000000007992 */ /* 0x0005ee0000008000 */
[----:B--2---:R-:W2:Y:S02]  /*84f0*/  FENCE.VIEW.ASYNC.S ;  /* 0x00000000000073c6 */ /* 0x004ea40000000000 */
[----:B--2---:R-:W-:Y:S06]  /*8500*/  BAR.SYNC.DEFER_BLOCKING 0x1, 0x80 ;  /* 0x0042000000007b1d */ /* 0x004fec0000010000 */
[----:B------:R-:W-:Y:S05]  /*8510*/  @P0 BRA `(.L_x_138) ;  /* 0x0000000000440947 */ /* 0x000fea0003800000 */
[----:B------:R-:W2:Y:S01]  /*8520*/  LDCU.64 UR14, c[0x0][0x348] ;  /* 0x00006900ff0e77ac */ /* 0x000ea20008000a00 */
[----:B------:R-:W-:Y:S02]  /*8530*/  R2UR UR6, R64 ;  /* 0x00000000400672ca */ /* 0x000fe400000e0000 */
[----:B------:R-:W-:Y:S01]  /*8540*/  R2UR UR10, R58 ;  /* 0x000000003a0a72ca */ /* 0x000fe200000e0000 */
[----:B------:R-:W-:Y:S01]  /*8550*/  UMOV UR9, UR47 ;  /* 0x0000002f00097c82 */ /* 0x000fe20008000000 */
[----:B------:R-:W-:Y:S01]  /*8560*/  R2UR UR11, R56 ;  /* 0x00000000380b72ca */ /* 0x000fe200000e0000 */
[----:B------:R-:W-:Y:S01]  /*8570*/  UIADD3 UR7, UPT, UPT, UR47, 0x20, URZ ;  /* 0x000000202f077890 */ /* 0x000fe2000fffe0ff */
[----:B------:R-:W-:Y:S07]  /*8580*/  R2UR UR12, R57 ;  /* 0x00000000390c72ca */ /* 0x000fee00000e0000 */
[----:B------:R-:W-:Y:S02]  /*8590*/  UIADD3 UR6, UPT, UPT, UR45, UR6, URZ ;  /* 0x000000062d067290 */ /* 0x000fe4000fffe0ff */
[----:B--2---:R-:W-:Y:S02]  /*85a0*/  UIADD3 UR4, UP0, UPT, UR14, 0x680, URZ ;  /* 0x000006800e047890 */ /* 0x004fe4000ff1e0ff */
[----:B------:R-:W-:Y:S02]  /*85b0*/  UIADD3 UR8, UPT, UPT, UR6, 0x300, URZ ;  /* 0x0000030006087890 */ /* 0x000fe4000fffe0ff */
[----:B------:R-:W-:Y:S02]  /*85c0*/  UIADD3.X UR5, UPT, UPT, URZ, UR15, URZ, UP0, !UPT ;  /* 0x0000000fff057290 */ /* 0x000fe400087fe4ff */
[----:B------:R-:W-:Y:S07]  /*85d0*/  UIADD3 UR6, UPT, UPT, UR6, 0xb00, URZ ;  /* 0x00000b0006067890 */ /* 0x000fee000fffe0ff */
[----:B------:R2:W-:Y:S02]  /*85e0*/  UTMASTG.4D.IM2COL [UR8], [UR4] ;  /* 0x00000008040073b5 */ /* 0x0005e40008058000 */
[----:B--2---:R-:W-:Y:S01]  /*85f0*/  UMOV UR8, UR6 ;  /* 0x0000000600087c82 */ /* 0x004fe20008000000 */
[----:B------:R-:W-:Y:S02]  /*8600*/  UMOV UR9, UR7 ;  /* 0x0000000700097c82 */ /* 0x000fe40008000000 */
[----:B------:R2:W-:Y:S02]  /*8610*/  UTMASTG.4D.IM2COL [UR8], [UR4] ;  /* 0x00000008040073b5 */ /* 0x0005e40008058000 */
[----:B--2---:R0:W-:Y:S02]  /*8620*/  UTMACMDFLUSH ;  /* 0x00000000000079b7 */ /* 0x0041e40000000000 */
.L_x_138:
[----:B------:R-:W-:Y:S05]  /*8630*/  BSYNC.RECONVERGENT B0 ;  /* 0x0000000000007941 */ /* 0x000fea0003800200 */
.L_x_137:
[----:B------:R-:W-:Y:S01]  /*8640*/  UIADD3 UR46, UPT, UPT, UR48, 0x1, URZ ;  /* 0x00000001302e7890 */ /* 0x000fe2000fffe0ff */
[----:B------:R-:W-:Y:S03]  /*8650*/  BSSY.RECONVERGENT B0, `(.L_x_139) ;  /* 0x0000005000007945 */ /* 0x000fe60003800200 */
[----:B------:R-:W-:Y:S04]  /*8660*/  UISETP.NE.AND UP0, UPT, UR46, 0x3, UPT ;  /* 0x000000032e00788c */ /* 0x000fe8000bf05270 */
[----:B------:R-:W-:Y:S01]  /*8670*/  USEL UR44, UR46, URZ, UP0 ;  /* 0x000000ff2e2c7287 */ /* 0x000fe20008000000 */
[----:B------:R-:W-:Y:S11]  /*8680*/  @P0 BRA `(.L_x_140) ;  /* 0x0000000000040947 */ /* 0x000ff60003800000 */
[----:B------:R-:W-:Y:S04]  /*8690*/  DEPBAR.LE SB0, 0x1 ;  /* 0x000080400000791a */ /* 0x000fe80000000000 */
.L_x_140:
[----:B------:R-:W-:Y:S05]  /*86a0*/  BSYNC.RECONVERGENT B0 ;  /* 0x0000000000007941 */ /* 0x000fea0003800200 */
.L_x_139:
[----:B------:R-:W-:Y:S01]  /*86b0*/  BAR.SYNC.DEFER_BLOCKING 0x1, 0x80 ;  /* 0x0042000000007b1d */ /* 0x000fe20000010000 */
[----:B------:R-:W-:Y:S01]  /*86c0*/  ISETP.NE.AND P1, PT, R61, RZ, PT ;  /* 0x000000ff3d00720c */ /* 0x000fe20003f25270 */
[----:B------:R-:W-:Y:S01]  /*86d0*/  UISETP.NE.AND UP0, UPT, UR50, URZ, UPT ;  /* 0x000000ff3200728c */ /* 0x000fe2000bf05270 */
[----:B------:R-:W-:Y:S11]  /*86e0*/  LEA R3, R65, UR45, 0x3 ;  /* 0x0000002d41037c11 */ /* 0x000ff6000f8e18ff */
[----:B------:R-:W-:Y:S01]  /*86f0*/  @P1 SHF.L.U32 R4, R27, 0x1f, RZ ;  /* 0x0000001f1b041819 */ /* 0x000fe200000006ff */
[----:B------:R-:W-:Y:S06]  /*8700*/  BRA.U !UP0, `(.L_x_141) ;  /* 0x0000000108247547 */ /* 0x000fec000b800000 */
[----:B-1----:R-:W1:Y:S01]  /*8710*/  S2R R0, SR_CgaCtaId ;  /* 0x0000000000007919 */ /* 0x002e620000008800 */
[----:B------:R-:W-:Y:S01]  /*8720*/  IMAD.U32 R2, RZ, RZ, UR49 ;  /* 0x00000031ff027e24 */ /* 0x000fe2000f8e00ff */
[----:B------:R-:W-:Y:S04]  /*8730*/  UIADD3 UR4, UPT, UPT, UR49, 0x1, URZ ;  /* 0x0000000131047890 */ /* 0x000fe8000fffe0ff */
[----:B------:R-:W-:Y:S01]  /*8740*/  @P1 LEA R2, R2, UR45, 0x3 ;  /* 0x0000002d02021c11 */ /* 0x000fe2000f8e18ff */
[----:B------:R-:W-:Y:S04]  /*8750*/  UISETP.NE.AND UP0, UPT, UR4, 0x3, UPT ;  /* 0x000000030400788c */ /* 0x000fe8000bf05270 */
[----:B------:R-:W-:Y:S01]  /*8760*/  @P1 VIADD R2, R2, 0x248 ;  /* 0x0000024802021836 */ /* 0x000fe20000000000 */
[----:B------:R-:W-:Y:S04]  /*8770*/  USEL UR49, UR4, URZ, UP0 ;  /* 0x000000ff04317287 */ /* 0x000fe80008000000 */
[----:B-1----:R-:W-:Y:S04]  /*8780*/  @P1 PRMT R0, R0, 0x654, R2 ;  /* 0x0000065400001816 */ /* 0x002fe80000000002 */
[----:B------:R2:W-:Y:S04]  /*8790*/  @P1 SYNCS.ARRIVE.TRANS64.RED.A1T0 RZ, [R0+URZ], RZ ;  /* 0x000000ff00ff19a7 */ /* 0x0005e800081004ff */
.L_x_141:
[----:B------:R-:W3:Y:S01]  /*87a0*/  @P1 SYNCS.PHASECHK.TRANS64.TRYWAIT P0, [R3+URZ+0x230], R4 ;  /* 0x00023004030015a7 */ /* 0x000ee200080011ff */
[----:B------:R-:W-:Y:S01]  /*87b0*/  BSSY B1, `(.L_x_142) ;  /* 0x0000012000017945 */ /* 0x000fe20003800000 */
[----:B---3--:R-:W-:Y:S03]  /*87c0*/  @P1 SEL R67, RZ, 0x1, !P0 ;  /* 0x00000001ff431807 */ /* 0x008fe60004000000 */
[----:B------:R-:W-:Y:S05]  /*87d0*/  @!P1 BRA `(.L_x_143) ;  /* 0x00000000003c9947 */ /* 0x000fea0003800000 */
[----:B------:R-:W-:Y:S01]  /*87e0*/  ISETP.NE.AND P1, PT, R68, RZ, PT ;  /* 0x000000ff4400720c */ /* 0x000fe20003f25270 */
[----:B------:R-:W-:Y:S01]  /*87f0*/  BSSY B0, `(.L_x_144) ;  /* 0x0000009000007945 */ /* 0x000fe20003800000 */
[----:B------:R-:W-:Y:S11]  /*8800*/  ISETP.NE.AND P0, PT, R67, RZ, PT ;  /* 0x000000ff4300720c */ /* 0x000ff60003f05270 */
[----:B------:R-:W-:Y:S05]  /*8810*/  @P1 IMAD R65, R65, 0x1000, R66 ;  /* 0x0000100041411824 */ /* 0x000fea00078e0242 */
[----:B-12---:R-:W-:Y:S05]  /*8820*/  @P1 IADD3 R0, PT, PT, R65, UR45, RZ ;  /* 0x0000002d41001c10 */ /* 0x006fea000fffe0ff */
[----:B------:R-:W-:Y:S01]  /*8830*/  @P1 IMAD.IADD R0, R62, 0x1, R0 ;  /* 0x000000013e001824 */ /* 0x000fe200078e0200 */
[----:B------:R-:W-:Y:S06]  /*8840*/  @P0 BRA `(.L_x_145) ;  /* 0x00000000000c0947 */ /* 0x000fec0003800000 */
[----:B------:R-:W-:Y:S04]  /*8850*/  SHF.L.U32 R27, R27, 0x1f, RZ ;  /* 0x0000001f1b1b7819 */ /* 0x000fe800000006ff */
[----:B------:R-:W1:Y:S02]  /*8860*/  SYNCS.PHASECHK.TRANS64.TRYWAIT P0, [R3+URZ+0x230], R27 ;  /* 0x0002301b030075a7 */ /* 0x000e6400080011ff */
[----:B-1----:R-:W-:Y:S05]  /*8870*/  @!P0 BRA `(.L_x_146) ;  /* 0x0000002000308947 */ /* 0x002fea0003800000 */
.L_x_145:
[----:B------:R-:W-:Y:S05]  /*8880*/  BSYNC B0 ;  /* 0x0000000000007941 */ /* 0x000fea0003800000 */
.L_x_144:
[----:B------:R-:W-:Y:S11]  /*8890*/  ISETP.NE.AND P0, PT, R68, RZ, PT ;  /* 0x000000ff4400720c */ /* 0x000ff60003f05270 */
[----:B------:R-:W-:Y:S02]  /*88a0*/  @!UPT UIADD3 URZ, UPT, UPT, URZ, URZ, URZ ;  /* 0x000000fffffff290 */ /* 0x000fe4000fffe0ff */
[----:B------:R3:W4:Y:S04]  /*88b0*/  @P0 LDS.128 R28, [R65+UR45+0x300] ;  /* 0x0003002d411c0984 */ /* 0x0007280008000c00 */
[----:B------:R3:W2:Y:S02]  /*88c0*/  @P0 LDS.128 R36, [R0+0x300] ;  /* 0x0003000000240984 */ /* 0x0006a40000000c00 */
.L_x_143:
[----:B------:R-:W-:Y:S05]  /*88d0*/  BSYNC B1 ;  /* 0x0000000000017941 */ /* 0x000fea0003800000 */
.L_x_142:
[----:B-123--:R-:W-:Y:S05]  /*88e0*/  VIADD R0, R25, 0x10 ;  /* 0x0000001019007836 */ /* 0x00efea0000000000 */
[----:B------:R-:W-:Y:S04]  /*88f0*/  SHF.R.U32.HI R0, RZ, 0x15, R0 ;  /* 0x00000015ff007819 */ /* 0x000fe80000011600 */
[----:B------:R-:W-:Y:S11]  /*8900*/  LOP3.LUT P0, RZ, R0, 0x3, R46, 0x48, !PT ;  /* 0x0000000300ff7812 */ /* 0x000ff6000780482e */
[----:B------:R-:W-:Y:S02]  /*8910*/  @!UPT UIADD3 URZ, UPT, UPT, URZ, URZ, URZ ;  /* 0x000000fffffff290 */ /* 0x000fe4000fffe0ff */
[----:B------:R-:W-:Y:S05]  /*8920*/  @!P0 BRA `(.L_x_147) ;  /* 0x0000000000408947 */ /* 0x000fea0003800000 */
[----:B------:R-:W1:Y:S01]  /*8930*/  LDCU.64 UR8, c[0x4][0x70] ;  /* 0x01000e00ff0877ac */ /* 0x000e620008000a00 */
[----:B------:R-:W-:Y:S01]  /*8940*/  MOV R3, 0x0 ;  /* 0x0000000000037802 */ /* 0x000fe20000000f00 */
[----:B------:R-:W-:Y:S02]  /*8950*/  HFMA2 R12, -RZ, RZ, 0, 5.9604644775390625e-08 ;  /* 0x00000001ff0c7431 */ /* 0x000fe400000001ff */
[----:B------:R-:W-:Y:S02]  /*8960*/  IMAD.MOV.U32 R8, RZ, RZ, 0x192 ;  /* 0x00000192ff087424 */ /* 0x000fe400078e00ff */
[----:B------:R-:W-:Y:S01]  /*8970*/  IMAD.MOV.U32 R13, RZ, RZ, RZ ;  /* 0x000000ffff0d7224 */ /* 0x000fe200078e00ff */
[----:B------:R-:W2:Y:S01]  /*8980*/  LDCU.64 UR6, c[0x4][0x78] ;  /* 0x01000f00ff0677ac */ /* 0x000ea20008000a00 */
[----:B------:R-:W3:Y:S01]  /*8990*/  LDC.64 R2, c[0x4][R3] ;  /* 0x0100000003027b82 */ /* 0x000ee20000000a00 */
[----:B------:R-:W5:Y:S01]  /*89a0*/  LDCU.64 UR4, c[0x4][0x10] ;  /* 0x01000200ff0477ac */ /* 0x000f620008000a00 */
[----:B-1----:R-:W-:Y:S01]  /*89b0*/  MOV R5, UR9 ;  /* 0x0000000900057c02 */ /* 0x002fe20008000f00 */
[----:B------:R-:W-:Y:S01]  /*89c0*/  IMAD.U32 R4, RZ, RZ, UR8 ;  /* 0x00000008ff047e24 */ /* 0x000fe2000f8e00ff */
[----:B--2---:R-:W-:Y:S01]  /*89d0*/  MOV R7, UR7 ;  /* 0x0000000700077c02 */ /* 0x004fe20008000f00 */
[----:B------:R-:W-:Y:S01]  /*89e0*/  IMAD.U32 R6, RZ, RZ, UR6 ;  /* 0x00000006ff067e24 */ /* 0x000fe2000f8e00ff */
[----:B-----5:R-:W-:Y:S01]  /*89f0*/  MOV R11, UR5 ;  /* 0x00000005000b7c02 */ /* 0x020fe20008000f00 */
[----:B------:R-:W-:Y:S02]  /*8a00*/  IMAD.U32 R10, RZ, RZ, UR4 ;  /* 0x00000004ff0a7e24 */ /* 0x000fe4000f8e00ff */
[----:B------:R-:W-:Y:S07]  /*8a10*/  LEPC R20, `(.L_x_147) ;  /* 0x000000001014794e */ /* 0x000fee0000000000 */
[----:B---34-:R-:W-:Y:S05]  /*8a20*/  CALL.ABS.NOINC R2 ;  /* 0x0000000002007343 */ /* 0x018fea0003c00000 */
.L_x_147:
[----:B------:R-:W-:Y:S01]  /*8a30*/  ISETP.NE.AND P0, PT, R55, RZ, PT ;  /* 0x000000ff3700720c */ /* 0x000fe20003f05270 */
[----:B------:R-:W-:Y:S05]  /*8a40*/  WARPSYNC.ALL ;  /* 0x0000000000007948 */ /* 0x000fea0003800000 */
[----:B------:R-:W-:Y:S01]  /*8a50*/  R2UR UR4, R25 ;  /* 0x00000000190472ca */ /* 0x000fe200000e0000 */
[----:B------:R-:W-:Y:S01]  /*8a60*/  BSSY.RECONVERGENT B0, `(.L_x_148) ;  /* 0x000005c000007945 */ /* 0x000fe20003800200 */
[C---:B----4-:R-:W-:Y:S02]  /*8a70*/  SHF.L.U32 R0, R28.reuse, 0x10, RZ ;  /* 0x000000101c007819 */ /* 0x050fe400000006ff */
[----:B------:R-:W-:Y:S02]  /*8a80*/  LOP3.LUT R2, R28, 0xffff0000, RZ, 0xc0, !PT ;  /* 0xffff00001c027812 */ /* 0x000fe400078ec0ff */
[C---:B------:R-:W-:Y:S02]  /*8a90*/  SHF.L.U32 R20, R29.reuse, 0x10, RZ ;  /* 0x000000101d147819 */ /* 0x040fe400000006ff */
[----:B------:R-:W-:Y:S02]  /*8aa0*/  LOP3.LUT R21, R29, 0xffff0000, RZ, 0xc0, !PT ;  /* 0xffff00001d157812 */ /* 0x000fe400078ec0ff */
[C---:B------:R-:W-:Y:S02]  /*8ab0*/  SHF.L.U32 R25, R30.reuse, 0x10, RZ ;  /* 0x000000101e197819 */ /* 0x040fe400000006ff */
[----:B------:R-:W-:Y:S01]  /*8ac0*/  LOP3.LUT R27, R30, 0xffff0000, RZ, 0xc0, !PT ;  /* 0xffff00001e1b7812 */ /* 0x000fe200078ec0ff */
[----:B------:R-:W1:Y:S01]  /*8ad0*/  LDTM.x16 R4, tmem[UR4+0x10] ;  /* 0x00001004000479ee */ /* 0x000e620008240000 */
[C---:B------:R-:W-:Y:S01]  /*8ae0*/  SHF.L.U32 R28, R31.reuse, 0x10, RZ ;  /* 0x000000101f1c7819 */ /* 0x040fe200000006ff */
[----:B------:R-:W-:Y:S01]  /*8af0*/  NOP ;  /* 0x0000000000007918 */ /* 0x000fe20000000000 */
[----:B------:R-:W-:Y:S02]  /*8b00*/  LOP3.LUT R29, R31, 0xffff0000, RZ, 0xc0, !PT ;  /* 0xffff00001f1d7812 */ /* 0x000fe400078ec0ff */
[C---:B------:R-:W-:Y:S02]  /*8b10*/  SHF.L.U32 R30, R36.reuse, 0x10, RZ ;  /* 0x00000010241e7819 */ /* 0x040fe400000006ff */
[----:B------:R-:W-:Y:S02]  /*8b20*/  LOP3.LUT R31, R36, 0xffff0000, RZ, 0xc0, !PT ;  /* 0xffff0000241f7812 */ /* 0x000fe400078ec0ff */
[C---:B------:R-:W-:Y:S02]  /*8b30*/  SHF.L.U32 R32, R37.reuse, 0x10, RZ ;  /* 0x0000001025207819 */ /* 0x040fe400000006ff */
[----:B------:R-:W-:Y:S02]  /*8b40*/  LOP3.LUT R33, R37, 0xffff0000, RZ, 0xc0, !PT ;  /* 0xffff000025217812 */ /* 0x000fe400078ec0ff */
[C---:B------:R-:W-:Y:S02]  /*8b50*/  SHF.L.U32 R34, R38.reuse, 0x10, RZ ;  /* 0x0000001026227819 */ /* 0x040fe400000006ff */
[----:B------:R-:W-:Y:S02]  /*8b60*/  LOP3.LUT R35, R38, 0xffff0000, RZ, 0xc0, !PT ;  /* 0xffff000026237812 */ /* 0x000fe400078ec0ff */
[----:B------:R-:W-:Y:S02]  /*8b70*/  IADD3 R59, PT, PT, R59, 0x290, RZ ;  /* 0x000002903b3b7810 */ /* 0x000fe40007ffe0ff */
[----:B------:R-:W-:Y:S02]  /*8b80*/  SHF.L.U32 R36, R39, 0x10, RZ ;  /* 0x0000001027247819 */ /* 0x000fe400000006ff */
[----:B------:R-:W-:Y:S02]  /*8b90*/  LOP3.LUT R59, R59, 0xfefffff8, RZ, 0xc0, !PT ;  /* 0xfefffff83b3b7812 */ /* 0x000fe400078ec0ff */
[----:B------:R-:W-:Y:S01]  /*8ba0*/  LOP3.LUT R37, R39, 0xffff0000, RZ, 0xc0, !PT ;  /* 0xffff000027257812 */ /* 0x000fe200078ec0ff */
[C---:B-1----:R-:W-:Y:S01]  /*8bb0*/  FMUL R4, R24.reuse, R4 ;  /* 0x0000000418047220 */ /* 0x042fe20000400000 */
[----:B------:R1:W-:Y:S01]  /*8bc0*/  SYNCS.ARRIVE.TRANS64.RED.A1T0 RZ, [R59+URZ], RZ ;  /* 0x000000ff3bff79a7 */ /* 0x0003e200081004ff */
[C---:B------:R-:W-:Y:S01]  /*8bd0*/  FMUL R5, R24.reuse, R5 ;  /* 0x0000000518057220 */ /* 0x040fe20000400000 */
[----:B------:R-:W-:Y:S01]  /*8be0*/  FMUL R6, R24, R6 ;  /* 0x0000000618067220 */ /* 0x000fe20000400000 */
[----:B------:R-:W-:Y:S01]  /*8bf0*/  FFMA R4, R26, R0, R4 ;  /* 0x000000001a047223 */ /* 0x000fe20000000004 */
[----:B------:R-:W-:Y:S01]  /*8c00*/  FMUL R0, R24, R7 ;  /* 0x0000000718007220 */ /* 0x000fe20000400000 */
[C---:B------:R-:W-:Y:S01]  /*8c10*/  FFMA R5, R26.reuse, R2, R5 ;  /* 0x000000021a057223 */ /* 0x040fe20000000005 */
[----:B------:R-:W-:Y:S01]  /*8c20*/  FFMA R6, R26, R20, R6 ;  /* 0x000000141a067223 */ /* 0x000fe20000000006 */
[----:B------:R-:W-:Y:S01]  /*8c30*/  FMUL R2, R24, R8 ;  /* 0x0000000818027220 */ /* 0x000fe20000400000 */
[----:B------:R-:W-:Y:S01]  /*8c40*/  FFMA R0, R26, R21, R0 ;  /* 0x000000151a007223 */ /* 0x000fe20000000000 */
[C---:B------:R-:W-:Y:S01]  /*8c50*/  FMUL R3, R24.reuse, R9 ;  /* 0x0000000918037220 */ /* 0x040fe20000400000 */
[----:B------:R-:W-:Y:S01]  /*8c60*/  F2FP.BF16.F32.PACK_AB R4, R5, R4 ;  /* 0x000000040504723e */ /* 0x000fe200000010ff */
[C---:B------:R-:W-:Y:S01]  /*8c70*/  FMUL R7, R24.reuse, R10 ;  /* 0x0000000a18077220 */ /* 0x040fe20000400000 */
[----:B------:R-:W-:Y:S01]  /*8c80*/  FMUL R11, R24, R11 ;  /* 0x0000000b180b7220 */ /* 0x000fe20000400000 */
[----:B------:R-:W-:Y:S01]  /*8c90*/  F2FP.BF16.F32.PACK_AB R5, R0, R6 ;  /* 0x000000060005723e */ /* 0x000fe200000010ff */
[----:B------:R-:W-:Y:S01]  /*8ca0*/  FFMA R2, R26, R25, R2 ;  /* 0x000000191a027223 */ /* 0x000fe20000000002 */
[----:B------:R-:W-:Y:S01]  /*8cb0*/  FMUL R8, R24, R12 ;  /* 0x0000000c18087220 */ /* 0x000fe20000400000 */
[----:B------:R-:W-:Y:S01]  /*8cc0*/  MOV R0, UR44 ;  /* 0x0000002c00007c02 */ /* 0x000fe20008000f00 */
[----:B------:R-:W-:Y:S01]  /*8cd0*/  FFMA R3, R26, R27, R3 ;  /* 0x0000001b1a037223 */ /* 0x000fe20000000003 */
[----:B------:R-:W-:Y:S01]  /*8ce0*/  FMUL R9, R24, R13 ;  /* 0x0000000d18097220 */ /* 0x000fe20000400000 */
[----:B------:R-:W-:Y:S01]  /*8cf0*/  FFMA R7, R26, R28, R7 ;  /* 0x0000001c1a077223 */ /* 0x000fe20000000007 */
[----:B------:R-:W-:Y:S01]  /*8d00*/  FMUL R10, R24, R14 ;  /* 0x0000000e180a7220 */ /* 0x000fe20000400000 */
[----:B------:R-:W-:Y:S01]  /*8d10*/  FFMA R11, R26, R29, R11 ;  /* 0x0000001d1a0b7223 */ /* 0x000fe2000000000b */
[----:B------:R-:W-:Y:S01]  /*8d20*/  FMUL R15, R24, R15 ;  /* 0x0000000f180f7220 */ /* 0x000fe20000400000 */
[----:B------:R-:W-:Y:S01]  /*8d30*/  FFMA R8, R26, R30, R8 ;  /* 0x0000001e1a087223 */ /* 0x000fe20000000008 */
[----:B------:R-:W-:Y:S01]  /*8d40*/  LEA R0, R0, R54, 0xb ;  /* 0x0000003600007211 */ /* 0x000fe200078e58ff */
[----:B------:R-:W-:Y:S01]  /*8d50*/  FMUL R12, R24, R16 ;  /* 0x00000010180c7220 */ /* 0x000fe20000400000 */
[----:B------:R-:W-:Y:S01]  /*8d60*/  FFMA R9, R26, R31, R9 ;  /* 0x0000001f1a097223 */ /* 0x000fe20000000009 */
[----:B------:R-:W-:Y:S01]  /*8d70*/  FMUL R13, R24, R17 ;  /* 0x00000011180d7220 */ /* 0x000fe20000400000 */
[----:B------:R-:W-:Y:S01]  /*8d80*/  FFMA R10, R26, R32, R10 ;  /* 0x000000201a0a7223 */ /* 0x000fe2000000000a */
[----:B------:R-:W-:Y:S01]  /*8d90*/  FMUL R14, R24, R18 ;  /* 0x00000012180e7220 */ /* 0x000fe20000400000 */
[----:B------:R-:W-:Y:S01]  /*8da0*/  FFMA R15, R26, R33, R15 ;  /* 0x000000211a0f7223 */ /* 0x000fe2000000000f */
[----:B------:R-:W-:Y:S01]  /*8db0*/  FMUL R19, R24, R19 ;  /* 0x0000001318137220 */ /* 0x000fe20000400000 */
[----:B------:R-:W-:Y:S01]  /*8dc0*/  F2FP.BF16.F32.PACK_AB R6, R3, R2 ;  /* 0x000000020306723e */ /* 0x000fe200000010ff */
[C---:B------:R-:W-:Y:S01]  /*8dd0*/  FFMA R12, R26.reuse, R34, R12 ;  /* 0x000000221a0c7223 */ /* 0x040fe2000000000c */
[----:B------:R-:W-:Y:S01]  /*8de0*/  F2FP.BF16.F32.PACK_AB R7, R11, R7 ;  /* 0x000000070b07723e */ /* 0x000fe200000010ff */
[----:B------:R-:W-:Y:S01]  /*8df0*/  FFMA R13, R26, R35, R13 ;  /* 0x000000231a0d7223 */ /* 0x000fe2000000000d */
[----:B------:R-:W-:Y:S01]  /*8e00*/  LEA R0, R0, UR45, 0x1 ;  /* 0x0000002d00007c11 */ /* 0x000fe2000f8e08ff */
[C---:B------:R-:W-:Y:S01]  /*8e10*/  FFMA R14, R26.reuse, R36, R14 ;  /* 0x000000241a0e7223 */ /* 0x040fe2000000000e */
[----:B------:R-:W-:Y:S01]  /*8e20*/  FFMA R19, R26, R37, R19 ;  /* 0x000000251a137223 */ /* 0x000fe20000000013 */
[----:B------:R-:W-:Y:S02]  /*8e30*/  F2FP.BF16.F32.PACK_AB R8, R9, R8 ;  /* 0x000000080908723e */ /* 0x000fe400000010ff */
[----:B------:R1:W-:Y:S01]  /*8e40*/  STS.128 [R0+0x300], R4 ;  /* 0x0003000400007388 */ /* 0x0003e20000000c00 */
[----:B------:R-:W-:Y:S02]  /*8e50*/  F2FP.BF16.F32.PACK_AB R9, R15, R10 ;  /* 0x0000000a0f09723e */ /* 0x000fe400000010ff */
        /* <DEDUP_REMOVED lines=15> */
[----:B------:R-:W-:Y:S01]  /*8f50*/  ULEA UR6, UR44, UR45, 0xc ;  /* 0x0000002d2c067291 */ /* 0x000fe2000f8e60ff */
[----:B------:R-:W-:Y:S01]  /*8f60*/  R2UR UR12, R57 ;  /* 0x00000000390c72ca */ /* 0x000fe200000e0000 */
[----:B------:R-:W-:Y:S02]  /*8f70*/  UIADD3 UR9, UPT, UPT, UR47, 0x10, URZ ;  /* 0x000000102f097890 */ /* 0x000fe4000fffe0ff */
[----:B------:R-:W-:Y:S02]  /*8f80*/  UIADD3 UR8, UPT, UPT, UR6, 0x300, URZ ;  /* 0x0000030006087890 */ /* 0x000fe4000fffe0ff */
[----:B------:R-:W-:Y:S02]  /*8f90*/  UIADD3 UR6, UPT, UPT, UR6, 0xb00, URZ ;  /* 0x00000b0006067890 */ /* 0x000fe4000fffe0ff */
[----:B------:R-:W-:Y:S02]  /*8fa0*/  UIADD3 UR7, UPT, UPT, UR47, 0x30, URZ ;  /* 0x000000302f077890 */ /* 0x000fe4000fffe0ff */
[----:B--2---:R-:W-:Y:S04]  /*8fb0*/  UIADD3 UR4, UP0, UPT, UR14, 0x680, URZ ;  /* 0x000006800e047890 */ /* 0x004fe8000ff1e0ff */
[----:B------:R-:W-:Y:S09]  /*8fc0*/  UIADD3.X UR5, UPT, UPT, URZ, UR15, URZ, UP0, !UPT ;  /* 0x0000000fff057290 */ /* 0x000ff200087fe4ff */
[----:B------:R2:W-:Y:S02]  /*8fd0*/  UTMASTG.4D.IM2COL [UR8], [UR4] ;  /* 0x00000008040073b5 */ /* 0x0005e40008058000 */
[----:B--2---:R-:W-:Y:S01]  /*8fe0*/  UMOV UR8, UR6 ;  /* 0x0000000600087c82 */ /* 0x004fe20008000000 */
[----:B------:R-:W-:Y:S02]  /*8ff0*/  UMOV UR9, UR7 ;  /* 0x0000000700097c82 */ /* 0x000fe40008000000 */
[----:B------:R2:W-:Y:S02]  /*9000*/  UTMASTG.4D.IM2COL [UR8], [UR4] ;  /* 0x00000008040073b5 */ /* 0x0005e40008058000 */
[----:B--2---:R0:W-:Y:S02]  /*9010*/  UTMACMDFLUSH ;  /* 0x00000000000079b7 */ /* 0x0041e40000000000 */
.L_x_149:
[----:B------:R-:W-:Y:S05]  /*9020*/  BSYNC.RECONVERGENT B0 ;  /* 0x0000000000007941 */ /* 0x000fea0003800200 */
.L_x_148:
[----:B------:R-:W-:Y:S01]  /*9030*/  UIADD3 UR4, UPT, UPT, UR44, 0x1, URZ ;  /* 0x000000012c047890 */ /* 0x000fe2000fffe0ff */
[----:B------:R-:W-:Y:S03]  /*9040*/  BSSY.RECONVERGENT B0, `(.L_x_150) ;  /* 0x0000008000007945 */ /* 0x000fe60003800200 */
[----:B------:R-:W-:Y:S04]  /*9050*/  UISETP.NE.AND UP0, UPT, UR4, 0x3, UPT ;  /* 0x000000030400788c */ /* 0x000fe8000bf05270 */
[----:B------:R-:W-:Y:S02]  /*9060*/  UISETP.EQ.XOR UP1, UPT, UR46, 0x3, !UP0 ;  /* 0x000000032e00788c */ /* 0x000fe4000c722a70 */
[----:B------:R-:W-:Y:S02]  /*9070*/  USEL UR48, UR4, URZ, UP0 ;  /* 0x000000ff04307287 */ /* 0x000fe40008000000 */
[----:B------:R-:W-:Y:S04]  /*9080*/  USEL UR5, URZ, 0x1, !UP1 ;  /* 0x00000001ff057887 */ /* 0x000fe8000c800000 */
[----:B------:R-:W-:Y:S01]  /*9090*/  ULOP3.LUT UR51, UR51, UR5, URZ, 0x3c, !UPT ;  /* 0x0000000533337292 */ /* 0x000fe2000f8e3cff */
[----:B------:R-:W-:Y:S11]  /*90a0*/  @P0 BRA `(.L_x_151) ;  /* 0x0000000000040947 */ /* 0x000ff60003800000 */
[----:B------:R-:W-:Y:S04]  /*90b0*/  DEPBAR.LE SB0, 0x1 ;  /* 0x000080400000791a */ /* 0x000fe80000000000 */
.L_x_151:
[----:B------:R-:W-:Y:S05]  /*90c0*/  BSYNC.RECONVERGENT B0 ;  /* 0x0000000000007941 */ /* 0x000fea0003800200 */
.L_x_150:
[----:B------:R-:W-:Y:S01]  /*90d0*/  BAR.SYNC.DEFER_BLOCKING 0x1, 0x80 ;  /* 0x0042000000007b1d */ /* 0x000fe20000010000 */
[----:B------:R-:W-:Y:S01]  /*90e0*/  UISETP.NE.AND UP0, UPT, UR50, -0x2, UPT ;  /* 0xfffffffe3200788c */ /* 0x000fe2000bf05270 */
[----:B------:R-:W-:Y:S08]  /*90f0*/  IADD3 R22, PT, PT, R22, 0x1, RZ ;  /* 0x0000000116167810 */ /* 0x000ff00007ffe0ff */
[----:B------:R-:W-:Y:S05]  /*9100*/  BRA.U !UP0, `(.L_x_152) ;  /* 0x0000000108287547 */ /* 0x000fea000b800000 */
[----:B-1----:R-:W1:Y:S01]  /*9110*/  S2R R0, SR_CgaCtaId ;  /* 0x0000000000007919 */ /* 0x002e620000008800 */
[----:B------:R-:W-:Y:S01]  /*9120*/  ISETP.NE.AND P0, PT, R61, RZ, PT ;  /* 0x000000ff3d00720c */ /* 0x000fe20003f05270 */
[----:B------:R-:W-:Y:S01]  /*9130*/  IMAD.U32 R2, RZ, RZ, UR49 ;  /* 0x00000031ff027e24 */ /* 0x000fe2000f8e00ff */
[----:B------:R-:W-:Y:S04]  /*9140*/  UIADD3 UR4, UPT, UPT, UR49, 0x1, URZ ;  /* 0x0000000131047890 */ /* 0x000fe8000fffe0ff */
[----:B------:R-:W-:Y:S04]  /*9150*/  UISETP.NE.AND UP0, UPT, UR4, 0x3, UPT ;  /* 0x000000030400788c */ /* 0x000fe8000bf05270 */
[----:B------:R-:W-:Y:S03]  /*9160*/  USEL UR49, UR4, URZ, UP0 ;  /* 0x000000ff04317287 */ /* 0x000fe60008000000 */
[----:B------:R-:W-:Y:S05]  /*9170*/  @P0 LEA R2, R2, UR45, 0x3 ;  /* 0x0000002d02020c11 */ /* 0x000fea000f8e18ff */
[----:B------:R-:W-:Y:S05]  /*9180*/  @P0 VIADD R2, R2, 0x248 ;  /* 0x0000024802020836 */ /* 0x000fea0000000000 */
[----:B-1----:R-:W-:Y:S04]  /*9190*/  @P0 PRMT R0, R0, 0x654, R2 ;  /* 0x0000065400000816 */ /* 0x002fe80000000002 */
[----:B------:R2:W-:Y:S03]  /*91a0*/  @P0 SYNCS.ARRIVE.TRANS64.RED.A1T0 RZ, [R0+URZ], RZ ;  /* 0x000000ff00ff09a7 */ /* 0x0005e600081004ff */
.L_x_152:
[----:B------:R-:W-:Y:S01]  /*91b0*/  R2UR UR5, R49 ;  /* 0x00000000310572ca */ /* 0x000fe200000e0000 */
[----:B------:R-:W-:Y:S01]  /*91c0*/  UISETP.NE.AND UP0, UPT, UR60, URZ, UPT ;  /* 0x000000ff3c00728c */ /* 0x000fe2000bf05270 */
[----:B------:R-:W-:Y:S01]  /*91d0*/  R2UR UR4, R50 ;  /* 0x00000000320472ca */ /* 0x000fe200000e0000 */
[----:B------:R-:W-:Y:S01]  /*91e0*/  UIADD3 UR50, UPT, UPT, UR50, 0x2, URZ ;  /* 0x0000000232327890 */ /* 0x000fe2000fffe0ff */
[----:B------:R-:W-:Y:S01]  /*91f0*/  ISETP.NE.AND P0, PT, R22, 0x2, PT ;  /* 0x000000021600780c */ /* 0x000fe20003f05270 */
[----:B------:R-:W-:Y:S01]  /*9200*/  UMOV UR46, UR61 ;  /* 0x0000003d002e7c82 */ /* 0x000fe20008000000 */
[----:B------:R-:W-:Y:S02]  /*9210*/  LOP3.LUT R52, R52, 0x1, RZ, 0x3c, !PT ;  /* 0x0000000134347812 */ /* 0x000fe400078e3cff */
[----:B-12---:R-:W-:Y:S02]  /*9220*/  SEL R0, RZ, 0x1, P0 ;  /* 0x00000001ff007807 */ /* 0x006fe40000000000 */
[----:B------:R-:W-:Y:S02]  /*9230*/  SEL R22, R22, RZ, P0 ;  /* 0x000000ff16167207 */ /* 0x000fe40000000000 */
[----:B------:R-:W-:Y:S01]  /*9240*/  LOP3.LUT R53, R53, R0, RZ, 0x3c, !PT ;  /* 0x0000000035357212 */ /* 0x000fe200078e3cff */
[----:B------:R-:W-:Y:S02]  /*9250*/  UIADD3 UR20, UPT, UPT, UR36, UR5, URZ ;  /* 0x0000000524147290 */ /* 0x000fe4000fffe0ff */
[----:B------:R-:W-:Y:S01]  /*9260*/  UIADD3 UR44, UPT, UPT, UR37, UR4, URZ ;  /* 0x00000004252c7290 */ /* 0x000fe2000fffe0ff */
[----:B------:R-:W-:Y:S11]  /*9270*/  BRA.U UP0, `(.L_x_153) ;  /* 0xffffffdd000c7547 */ /* 0x000ff6000b83ffff */
[----:B------:R-:W-:-:S13]  /*9280*/  R2UR UR4, R51 ;  /* 0x00000000330472ca */ /* 0x000fda00000e0000 */
[----:B------:R-:W-:-:S09]  /*9290*/  UISETP.NE.AND UP0, UPT, UR4, URZ, UPT ;  /* 0x000000ff0400728c */ /* 0x000fd2000bf05270 */
[----:B------:R-:W-:Y:S05]  /*92a0*/  BRA.U !UP0, `(.L_x_154) ;  /* 0x0000000108487547 */ /* 0x000fea000b800000 */
[----:B------:R-:W1:Y:S02]  /*92b0*/  LDCU.64 UR4, c[0x0][0x890] ;  /* 0x00011200ff0477ac */ /* 0x000e640008000a00 */
[----:B-1----:R-:W-:-:S04]  /*92c0*/  UISETP.NE.U32.AND UP0, UPT, UR4, URZ, UPT ;  /* 0x000000ff0400728c */ /* 0x002fc8000bf05070 */
[----:B------:R-:W-:-:S09]  /*92d0*/  UISETP.NE.AND.EX UP0, UPT, UR5, URZ, UPT, UP0 ;  /* 0x000000ff0500728c */ /* 0x000fd2000bf05300 */
[----:B------:R-:W-:Y:S05]  /*92e0*/  BRA.U UP0, `(.L_x_155) ;  /* 0x00000001000c7547 */ /* 0x000fea000b800000 */
[----:B------:R-:W-:-:S13]  /*92f0*/  FSETP.NEU.AND P0, PT, R26, RZ, PT ;  /* 0x000000ff1a00720b */ /* 0x000fda0003f0d000 */
[----:B------:R-:W-:Y:S05]  /*9300*/  @!P0 EXIT ;  /* 0x000000000000894d */ /* 0x000fea0003800000 */
[----:B------:R-:W-:Y:S05]  /*9310*/  BRA `(.L_x_154) ;  /* 0x00000000002c7947 */ /* 0x000fea0003800000 */
.L_x_155:
[----:B------:R-:W-:Y:S01]  /*9320*/  ISETP.NE.AND P0, PT, R60, RZ, PT ;  /* 0x000000ff3c00720c */ /* 0x000fe20003f05270 */
[----:B------:R-:W-:-:S12]  /*9330*/  BSSY.RECONVERGENT B0, `(.L_x_154) ;  /* 0x0000009000007945 */ /* 0x000fd80003800200 */
[----:B------:R-:W-:Y:S05]  /*9340*/  @P0 BRA `(.L_x_156) ;  /* 0x0000000000140947 */ /* 0x000fea0003800000 */
[----:B------:R-:W1:Y:S02]  /*9350*/  LDCU.64 UR4, c[0x0][0x888] ;  /* 0x00011100ff0477ac */ /* 0x000e640008000a00 */
[----:B-1----:R-:W-:-:S04]  /*9360*/  ISETP.NE.U32.AND P0, PT, RZ, UR4, PT ;  /* 0x00000004ff007c0c */ /* 0x002fc8000bf05070 */
[----:B------:R-:W-:-:S13]  /*9370*/  ISETP.NE.AND.EX P0, PT, RZ, UR5, PT, P0 ;  /* 0x00000005ff007c0c */ /* 0x000fda000bf05300 */
[----:B------:R-:W-:Y:S05]  /*9380*/  @!P0 EXIT ;  /* 0x000000000000894d */ /* 0x000fea0003800000 */
[----:B------:R-:W-:Y:S05]  /*9390*/  BRA `(.L_x_157) ;  /* 0x0000000000087947 */ /* 0x000fea0003800000 */
.L_x_156:
[----:B------:R-:W-:-:S13]  /*93a0*/  FSETP.NEU.AND P0, PT, R26, RZ, PT ;  /* 0x000000ff1a00720b */ /* 0x000fda0003f0d000 */
[----:B------:R-:W-:Y:S05]  /*93b0*/  @!P0 EXIT ;  /* 0x000000000000894d */ /* 0x000fea0003800000 */
.L_x_157:
[----:B------:R-:W-:Y:S05]  /*93c0*/  BSYNC.RECONVERGENT B0 ;  /* 0x0000000000007941 */ /* 0x000fea0003800200 */
.L_x_154:
[----:B------:R-:W1:Y:S01]  /*93d0*/  S2UR UR5, SR_CgaCtaId ;  /* 0x00000000000579c3 */ /* 0x000e620000008800 */
[----:B------:R-:W-:Y:S01]  /*93e0*/  ULEA UR4, UR49, UR45, 0x3 ;  /* 0x0000002d31047291 */ /* 0x000fe2000f8e18ff */
[----:B------:R-:W-:-:S04]  /*93f0*/  DEPBAR.LE SB0, 0x0 ;  /* 0x000080000000791a */ /* 0x000fc80000000000 */
[----:B------:R-:W-:-:S04]  /*9400*/  UIADD3 UR4, UPT, UPT, UR4, 0x248, URZ ;  /* 0x0000024804047890 */ /* 0x000fc8000fffe0ff */
[----:B-1----:R-:W-:-:S09]  /*9410*/  UPRMT UR4, UR5, 0x654, UR4 ;  /* 0x0000065405047896 */ /* 0x002fd20008000004 */
[----:B------:R-:W-:Y:S01]  /*9420*/  SYNCS.ARRIVE.TRANS64.RED.A1T0 RZ, [UR4], RZ ;  /* 0x000000ffffff79a7 */ /* 0x000fe20008100404 */
[----:B------:R-:W-:Y:S05]  /*9430*/  EXIT ;  /* 0x000000000000794d */ /* 0x000fea0003800000 */
.L_x_25:
[----:B------:R-:W-:Y:S07]  /*9440*/  MOV R0, UR9 ;  /* 0x0000000900007c02 */ /* 0x000fee0008000f00 */
.L_x_158:
[----:B-1----:R1:W2:Y:S02]  /*9450*/  SYNCS.PHASECHK.TRANS64.TRYWAIT P0, [R0+URZ+0x118], R4 ;  /* 0x00011804000075a7 */ /* 0x0022a400080011ff */
[----:B--2---:R-:W-:Y:S05]  /*9460*/  @!P0 NANOSLEEP.SYNCS 0x989680 ;  /* 0x009896800000895d */ /* 0x004fea0003900000 */
[----:B------:R-:W2:Y:S02]  /*9470*/  @!P0 SYNCS.PHASECHK.TRANS64 P0, [R0+URZ+0x118], R4 ;  /* 0x00011804000085a7 */ /* 0x000ea400080010ff */
[----:B--2---:R-:W-:Y:S05]  /*9480*/  @!P0 BRA `(.L_x_158) ;  /* 0xfffffffc00f08947 */ /* 0x004fea000383ffff */
[----:B------:R-:W-:Y:S05]  /*9490*/  BRA `(.L_x_24) ;  /* 0xffffff8800947947 */ /* 0x000fea000383ffff */
.L_x_32:
[----:B------:R-:W-:Y:S07]  /*94a0*/  MOV R0, UR9 ;  /* 0x0000000900007c02 */ /* 0x000fee0008000f00 */
.L_x_159:
[----:B-1----:R1:W2:Y:S02]  /*94b0*/  SYNCS.PHASECHK.TRANS64.TRYWAIT P0, [R0+URZ+0x118], R4 ;  /* 0x00011804000075a7 */ /* 0x0022a400080011ff */
[----:B--2---:R-:W-:Y:S05]  /*94c0*/  @!P0 NANOSLEEP.SYNCS 0x989680 ;  /* 0x009896800000895d */ /* 0x004fea0003900000 */
[----:B------:R-:W2:Y:S02]  /*94d0*/  @!P0 SYNCS.PHASECHK.TRANS64 P0, [R0+URZ+0x118], R4 ;  /* 0x00011804000085a7 */ /* 0x000ea400080010ff */
[----:B--2---:R-:W-:Y:S05]  /*94e0*/  @!P0 BRA `(.L_x_159) ;  /* 0xfffffffc00f08947 */ /* 0x004fea000383ffff */
[----:B------:R-:W-:Y:S05]  /*94f0*/  BRA `(.L_x_31) ;  /* 0xffffff8c00f07947 */ /* 0x000fea000383ffff */
.L_x_37:
[----:B------:R-:W-:-:S07]  /*9500*/  MOV R0, UR25 ;  /* 0x0000001900007c02 */ /* 0x000fce0008000f00 */
.L_x_160:
[----:B-1----:R1:W2:Y:S02]  /*9510*/  SYNCS.PHASECHK.TRANS64.TRYWAIT P0, [R0+URZ+0x270], R3 ;  /* 0x00027003000075a7 */ /* 0x0022a400080011ff */
[----:B--2---:R-:W-:Y:S05]  /*9520*/  @!P0 NANOSLEEP.SYNCS 0x989680 ;  /* 0x009896800000895d */ /* 0x004fea0003900000 */
[----:B------:R-:W2:Y:S02]  /*9530*/  @!P0 SYNCS.PHASECHK.TRANS64 P0, [R0+URZ+0x270], R3 ;  /* 0x00027003000085a7 */ /* 0x000ea400080010ff */
[----:B--2---:R-:W-:Y:S05]  /*9540*/  @!P0 BRA `(.L_x_160) ;  /* 0xfffffffc00f08947 */ /* 0x004fea000383ffff */
[----:B------:R-:W-:Y:S05]  /*9550*/  BRA `(.L_x_161) ;  /* 0xffffff9000bc7947 */ /* 0x000fea000383ffff */
.L_x_41:
[----:B------:R-:W-:-:S07]  /*9560*/  MOV R0, UR4 ;  /* 0x0000000400007c02 */ /* 0x000fce0008000f00 */
.L_x_162:
[----:B-1----:R1:W2:Y:S02]  /*9570*/  SYNCS.PHASECHK.TRANS64.TRYWAIT P0, [R0+URZ], R2 ;  /* 0x00000002000075a7 */ /* 0x0022a400080011ff */
[----:B--2---:R-:W-:Y:S05]  /*9580*/  @!P0 NANOSLEEP.SYNCS 0x989680 ;  /* 0x009896800000895d */ /* 0x004fea0003900000 */
[----:B------:R-:W2:Y:S02]  /*9590*/  @!P0 SYNCS.PHASECHK.TRANS64 P0, [R0+URZ], R2 ;  /* 0x00000002000085a7 */ /* 0x000ea400080010ff */
[----:B--2---:R-:W-:Y:S05]  /*95a0*/  @!P0 BRA `(.L_x_162) ;  /* 0xfffffffc00f08947 */ /* 0x004fea000383ffff */
[----:B------:R-:W-:Y:S05]  /*95b0*/  BRA `(.L_x_163) ;  /* 0xffffff9800547947 */ /* 0x000fea000383ffff */
.L_x_42:
[----:B------:R-:W-:-:S07]  /*95c0*/  MOV R0, UR5 ;  /* 0x0000000500007c02 */ /* 0x000fce0008000f00 */
.L_x_164:
[----:B-1----:R1:W2:Y:S02]  /*95d0*/  SYNCS.PHASECHK.TRANS64.TRYWAIT P0, [R0+URZ], R2 ;  /* 0x00000002000075a7 */ /* 0x0022a400080011ff */
[----:B--2---:R-:W-:Y:S05]  /*95e0*/  @!P0 NANOSLEEP.SYNCS 0x989680 ;  /* 0x009896800000895d */ /* 0x004fea0003900000 */
[----:B------:R-:W2:Y:S02]  /*95f0*/  @!P0 SYNCS.PHASECHK.TRANS64 P0, [R0+URZ], R2 ;  /* 0x00000002000085a7 */ /* 0x000ea400080010ff */
[----:B--2---:R-:W-:Y:S05]  /*9600*/  @!P0 BRA `(.L_x_164) ;  /* 0xfffffffc00f08947 */ /* 0x004fea000383ffff */
[----:B------:R-:W-:Y:S05]  /*9610*/  BRA `(.L_x_165) ;  /* 0xffffff9800647947 */ /* 0x000fea000383ffff */
.L_x_43:
[----:B------:R-:W-:-:S07]  /*9620*/  MOV R0, UR5 ;  /* 0x0000000500007c02 */ /* 0x000fce0008000f00 */
.L_x_166:
[----:B-1----:R1:W2:Y:S02]  /*9630*/  SYNCS.PHASECHK.TRANS64.TRYWAIT P0, [R0+URZ], R2 ;  /* 0x00000002000075a7 */ /* 0x0022a400080011ff */
[----:B--2---:R-:W-:Y:S05]  /*9640*/  @!P0 NANOSLEEP.SYNCS 0x989680 ;  /* 0x009896800000895d */ /* 0x004fea0003900000 */
[----:B------:R-:W2:Y:S02]  /*9650*/  @!P0 SYNCS.PHASECHK.TRANS64 P0, [R0+URZ], R2 ;  /* 0x00000002000085a7 */ /* 0x000ea400080010ff */
[----:B--2---:R-:W-:Y:S05]  /*9660*/  @!P0 BRA `(.L_x_166) ;  /* 0xfffffffc00f08947 */ /* 0x004fea000383ffff */
[----:B------:R-:W-:Y:S05]  /*9670*/  BRA `(.L_x_167) ;  /* 0xffffff9800747947 */ /* 0x000fea000383ffff */
.L_x_44:
[----:B------:R-:W-:-:S07]  /*9680*/  MOV R0, UR5 ;  /* 0x0000000500007c02 */ /* 0x000fce0008000f00 */
.L_x_168:
[----:B-1----:R1:W2:Y:S02]  /*9690*/  SYNCS.PHASECHK.TRANS64.TRYWAIT P0, [R0+URZ], R2 ;  /* 0x00000002000075a7 */ /* 0x0022a400080011ff */
[----:B--2---:R-:W-:Y:S05]  /*96a0*/  @!P0 NANOSLEEP.SYNCS 0x989680 ;  /* 0x009896800000895d */ /* 0x004fea0003900000 */
[----:B------:R-:W2:Y:S02]  /*96b0*/  @!P0 SYNCS.PHASECHK.TRANS64 P0, [R0+URZ], R2 ;  /* 0x00000002000085a7 */ /* 0x000ea400080010ff */
[----:B--2---:R-:W-:Y:S05]  /*96c0*/  @!P0 BRA `(.L_x_168) ;  /* 0xfffffffc00f08947 */ /* 0x004fea000383ffff */
[----:B------:R-:W-:Y:S05]  /*96d0*/  BRA `(.L_x_169) ;  /* 0xffffff9800847947 */ /* 0x000fea000383ffff */
.L_x_45:
[----:B------:R-:W-:-:S07]  /*96e0*/  MOV R0, UR5 ;  /* 0x0000000500007c02 */ /* 0x000fce0008000f00 */
.L_x_170:
[----:B-1----:R1:W2:Y:S02]  /*96f0*/  SYNCS.PHASECHK.TRANS64.TRYWAIT P0, [R0+URZ], R2 ;  /* 0x00000002000075a7 */ /* 0x0022a400080011ff */
[----:B--2---:R-:W-:Y:S05]  /*9700*/  @!P0 NANOSLEEP.SYNCS 0x989680 ;  /* 0x009896800000895d */ /* 0x004fea0003900000 */
[----:B------:R-:W2:Y:S02]  /*9710*/  @!P0 SYNCS.PHASECHK.TRANS64 P0, [R0+URZ], R2 ;  /* 0x00000002000085a7 */ /* 0x000ea400080010ff */
[----:B--2---:R-:W-:Y:S05]  /*9720*/  @!P0 BRA `(.L_x_170) ;  /* 0xfffffffc00f08947 */ /* 0x004fea000383ffff */
[----:B------:R-:W-:Y:S05]  /*9730*/  BRA `(.L_x_171) ;  /* 0xffffff9800947947 */ /* 0x000fea000383ffff */
.L_x_46:
[----:B------:R-:W-:-:S07]  /*9740*/  MOV R0, UR5 ;  /* 0x0000000500007c02 */ /* 0x000fce0008000f00 */
.L_x_172:
[----:B-1----:R1:W2:Y:S02]  /*9750*/  SYNCS.PHASECHK.TRANS64.TRYWAIT P0, [R0+URZ], R2 ;  /* 0x00000002000075a7 */ /* 0x0022a400080011ff */
[----:B--2---:R-:W-:Y:S05]  /*9760*/  @!P0 NANOSLEEP.SYNCS 0x989680 ;  /* 0x009896800000895d */ /* 0x004fea0003900000 */
[----:B------:R-:W2:Y:S02]  /*9770*/  @!P0 SYNCS.PHASECHK.TRANS64 P0, [R0+URZ], R2 ;  /* 0x00000002000085a7 */ /* 0x000ea400080010ff */
[----:B--2---:R-:W-:Y:S05]  /*9780*/  @!P0 BRA `(.L_x_172) ;  /* 0xfffffffc00f08947 */ /* 0x004fea000383ffff */
[----:B------:R-:W-:Y:S05]  /*9790*/  BRA `(.L_x_173) ;  /* 0xffffff9800a47947 */ /* 0x000fea000383ffff */
.L_x_47:
[----:B------:R-:W-:-:S07]  /*97a0*/  MOV R0, UR5 ;  /* 0x0000000500007c02 */ /* 0x000fce0008000f00 */
.L_x_174:
[----:B-1----:R1:W2:Y:S02]  /*97b0*/  SYNCS.PHASECHK.TRANS64.TRYWAIT P0, [R0+URZ], R2 ;  /* 0x00000002000075a7 */ /* 0x0022a400080011ff */
[----:B--2---:R-:W-:Y:S05]  /*97c0*/  @!P0 NANOSLEEP.SYNCS 0x989680 ;  /* 0x009896800000895d */ /* 0x004fea0003900000 */
[----:B------:R-:W2:Y:S02]  /*97d0*/  @!P0 SYNCS.PHASECHK.TRANS64 P0, [R0+URZ], R2 ;  /* 0x00000002000085a7 */ /* 0x000ea400080010ff */
[----:B--2---:R-:W-:Y:S05]  /*97e0*/  @!P0 BRA `(.L_x_174) ;  /* 0xfffffffc00f08947 */ /* 0x004fea000383ffff */
[----:B------:R-:W-:Y:S05]  /*97f0*/  BRA `(.L_x_175) ;  /* 0xffffff9800b47947 */ /* 0x000fea000383ffff */
.L_x_48:
[----:B------:R-:W-:-:S07]  /*9800*/  MOV R0, UR5 ;  /* 0x0000000500007c02 */ /* 0x000fce0008000f00 */
.L_x_176:
[----:B-1----:R1:W2:Y:S02]  /*9810*/  SYNCS.PHASECHK.TRANS64.TRYWAIT P0, [R0+URZ], R2 ;  /* 0x00000002000075a7 */ /* 0x0022a400080011ff */
[----:B--2---:R-:W-:Y:S05]  /*9820*/  @!P0 NANOSLEEP.SYNCS 0x989680 ;  /* 0x009896800000895d */ /* 0x004fea0003900000 */
[----:B------:R-:W2:Y:S02]  /*9830*/  @!P0 SYNCS.PHASECHK.TRANS64 P0, [R0+URZ], R2 ;  /* 0x00000002000085a7 */ /* 0x000ea400080010ff */
[----:B--2---:R-:W-:Y:S05]  /*9840*/  @!P0 BRA `(.L_x_176) ;  /* 0xfffffffc00f08947 */ /* 0x004fea000383ffff */
[----:B------:R-:W-:Y:S05]  /*9850*/  BRA `(.L_x_177) ;  /* 0xffffff9800c47947 */ /* 0x000fea000383ffff */
.L_x_49:
[----:B------:R-:W-:-:S07]  /*9860*/  MOV R0, UR5 ;  /* 0x0000000500007c02 */ /* 0x000fce0008000f00 */
.L_x_178:
[----:B-1----:R1:W2:Y:S02]  /*9870*/  SYNCS.PHASECHK.TRANS64.TRYWAIT P0, [R0+URZ], R2 ;  /* 0x00000002000075a7 */ /* 0x0022a400080011ff */
[----:B--2---:R-:W-:Y:S05]  /*9880*/  @!P0 NANOSLEEP.SYNCS 0x989680 ;  /* 0x009896800000895d */ /* 0x004fea0003900000 */
[----:B------:R-:W2:Y:S02]  /*9890*/  @!P0 SYNCS.PHASECHK.TRANS64 P0, [R0+URZ], R2 ;  /* 0x00000002000085a7 */ /* 0x000ea400080010ff */
[----:B--2---:R-:W-:Y:S05]  /*98a0*/  @!P0 BRA `(.L_x_178) ;  /* 0xfffffffc00f08947 */ /* 0x004fea000383ffff */
[----:B------:R-:W-:Y:S05]  /*98b0*/  BRA `(.L_x_179) ;  /* 0xffffff9800d47947 */ /* 0x000fea000383ffff */
.L_x_50:
[----:B------:R-:W-:-:S07]  /*98c0*/  MOV R0, UR5 ;  /* 0x0000000500007c02 */ /* 0x000fce0008000f00 */
.L_x_180:
[----:B-1----:R1:W2:Y:S02]  /*98d0*/  SYNCS.PHASECHK.TRANS64.TRYWAIT P0, [R0+URZ], R2 ;  /* 0x00000002000075a7 */ /* 0x0022a400080011ff */
[----:B--2---:R-:W-:Y:S05]  /*98e0*/  @!P0 NANOSLEEP.SYNCS 0x989680 ;  /* 0x009896800000895d */ /* 0x004fea0003900000 */
[----:B------:R-:W2:Y:S02]  /*98f0*/  @!P0 SYNCS.PHASECHK.TRANS64 P0, [R0+URZ], R2 ;  /* 0x00000002000085a7 */ /* 0x000ea400080010ff */
[----:B--2---:R-:W-:Y:S05]  /*9900*/  @!P0 BRA `(.L_x_180) ;  /* 0xfffffffc00f08947 */ /* 0x004fea000383ffff */
[----:B------:R-:W-:Y:S05]  /*9910*/  BRA `(.L_x_181) ;  /* 0xffffff9800e47947 */ /* 0x000fea000383ffff */
.L_x_51:
[----:B------:R-:W-:-:S07]  /*9920*/  MOV R0, UR5 ;  /* 0x0000000500007c02 */ /* 0x000fce0008000f00 */
.L_x_182:
[----:B-1----:R1:W2:Y:S02]  /*9930*/  SYNCS.PHASECHK.TRANS64.TRYWAIT P0, [R0+URZ], R2 ;  /* 0x00000002000075a7 */ /* 0x0022a400080011ff */
[----:B--2---:R-:W-:Y:S05]  /*9940*/  @!P0 NANOSLEEP.SYNCS 0x989680 ;  /* 0x009896800000895d */ /* 0x004fea0003900000 */
[----:B------:R-:W2:Y:S02]  /*9950*/  @!P0 SYNCS.PHASECHK.TRANS64 P0, [R0+URZ], R2 ;  /* 0x00000002000085a7 */ /* 0x000ea400080010ff */
[----:B--2---:R-:W-:Y:S05]  /*9960*/  @!P0 BRA `(.L_x_182) ;  /* 0xfffffffc00f08947 */ /* 0x004fea000383ffff */
[----:B------:R-:W-:Y:S05]  /*9970*/  BRA `(.L_x_183) ;  /* 0xffffff9800f47947 */ /* 0x000fea000383ffff */
.L_x_52:
[----:B------:R-:W-:-:S07]  /*9980*/  MOV R0, UR5 ;  /* 0x0000000500007c02 */ /* 0x000fce0008000f00 */
.L_x_184:
[----:B-1----:R1:W2:Y:S02]  /*9990*/  SYNCS.PHASECHK.TRANS64.TRYWAIT P0, [R0+URZ], R2 ;  /* 0x00000002000075a7 */ /* 0x0022a400080011ff */
[----:B--2---:R-:W-:Y:S05]  /*99a0*/  @!P0 NANOSLEEP.SYNCS 0x989680 ;  /* 0x009896800000895d */ /* 0x004fea0003900000 */
[----:B------:R-:W2:Y:S02]  /*99b0*/  @!P0 SYNCS.PHASECHK.TRANS64 P0, [R0+URZ], R2 ;  /* 0x00000002000085a7 */ /* 0x000ea400080010ff */
[----:B--2---:R-:W-:Y:S05]  /*99c0*/  @!P0 BRA `(.L_x_184) ;  /* 0xfffffffc00f08947 */ /* 0x004fea000383ffff */
[----:B------:R-:W-:Y:S05]  /*99d0*/  BRA `(.L_x_185) ;  /* 0xffffff9c00047947 */ /* 0x000fea000383ffff */
.L_x_53:
[----:B------:R-:W-:-:S07]  /*99e0*/  MOV R0, UR5 ;  /* 0x0000000500007c02 */ /* 0x000fce0008000f00 */
.L_x_186:
[----:B-1----:R1:W2:Y:S02]  /*99f0*/  SYNCS.PHASECHK.TRANS64.TRYWAIT P0, [R0+URZ], R2 ;  /* 0x00000002000075a7 */ /* 0x0022a400080011ff */
[----:B--2---:R-:W-:Y:S05]  /*9a00*/  @!P0 NANOSLEEP.SYNCS 0x989680 ;  /* 0x009896800000895d */ /* 0x004fea0003900000 */
[----:B------:R-:W2:Y:S02]  /*9a10*/  @!P0 SYNCS.PHASECHK.TRANS64 P0, [R0+URZ], R2 ;  /* 0x00000002000085a7 */ /* 0x000ea400080010ff */
[----:B--2---:R-:W-:Y:S05]  /*9a20*/  @!P0 BRA `(.L_x_186) ;  /* 0xfffffffc00f08947 */ /* 0x004fea000383ffff */
[----:B------:R-:W-:Y:S05]  /*9a30*/  BRA `(.L_x_187) ;  /* 0xffffff9c00147947 */ /* 0x000fea000383ffff */
.L_x_54:
[----:B------:R-:W-:-:S07]  /*9a40*/  MOV R0, UR5 ;  /* 0x0000000500007c02 */ /* 0x000fce0008000f00 */
.L_x_188:
[----:B-1----:R1:W2:Y:S02]  /*9a50*/  SYNCS.PHASECHK.TRANS64.TRYWAIT P0, [R0+URZ], R2 ;  /* 0x00000002000075a7 */ /* 0x0022a400080011ff */
[----:B--2---:R-:W-:Y:S05]  /*9a60*/  @!P0 NANOSLEEP.SYNCS 0x989680 ;  /* 0x009896800000895d */ /* 0x004fea0003900000 */
[----:B------:R-:W2:Y:S02]  /*9a70*/  @!P0 SYNCS.PHASECHK.TRANS64 P0, [R0+URZ], R2 ;  /* 0x00000002000085a7 */ /* 0x000ea400080010ff */
[----:B--2---:R-:W-:Y:S05]  /*9a80*/  @!P0 BRA `(.L_x_188) ;  /* 0xfffffffc00f08947 */ /* 0x004fea000383ffff */
[----:B------:R-:W-:Y:S05]  /*9a90*/  BRA `(.L_x_189) ;  /* 0xffffff9c00247947 */ /* 0x000fea000383ffff */
.L_x_55:
[----:B------:R-:W-:-:S07]  /*9aa0*/  MOV R0, UR5 ;  /* 0x0000000500007c02 */ /* 0x000fce0008000f00 */
.L_x_190:
[----:B-1----:R1:W2:Y:S02]  /*9ab0*/  SYNCS.PHASECHK.TRANS64.TRYWAIT P0, [R0+URZ], R2 ;  /* 0x00000002000075a7 */ /* 0x0022a400080011ff */
[----:B--2---:R-:W-:Y:S05]  /*9ac0*/  @!P0 NANOSLEEP.SYNCS 0x989680 ;  /* 0x009896800000895d */ /* 0x004fea0003900000 */
[----:B------:R-:W2:Y:S02]  /*9ad0*/  @!P0 SYNCS.PHASECHK.TRANS64 P0, [R0+URZ], R2 ;  /* 0x00000002000085a7 */ /* 0x000ea400080010ff */
[----:B--2---:R-:W-:Y:S05]  /*9ae0*/  @!P0 BRA `(.L_x_190) ;  /* 0xfffffffc00f08947 */ /* 0x004fea000383ffff */
[----:B------:R-:W-:Y:S05]  /*9af0*/  BRA `(.L_x_191) ;  /* 0xffffff9c00347947 */ /* 0x000fea000383ffff */
.L_x_56:
[----:B------:R-:W-:-:S07]  /*9b00*/  MOV R0, UR5 ;  /* 0x0000000500007c02 */ /* 0x000fce0008000f00 */
.L_x_192:
[----:B-1----:R1:W2:Y:S02]  /*9b10*/  SYNCS.PHASECHK.TRANS64.TRYWAIT P0, [R0+URZ], R2 ;  /* 0x00000002000075a7 */ /* 0x0022a400080011ff */
[----:B--2---:R-:W-:Y:S05]  /*9b20*/  @!P0 NANOSLEEP.SYNCS 0x989680 ;  /* 0x009896800000895d */ /* 0x004fea0003900000 */
[----:B------:R-:W2:Y:S02]  /*9b30*/  @!P0 SYNCS.PHASECHK.TRANS64 P0, [R0+URZ], R2 ;  /* 0x00000002000085a7 */ /* 0x000ea400080010ff */
[----:B--2---:R-:W-:Y:S05]  /*9b40*/  @!P0 BRA `(.L_x_192) ;  /* 0xfffffffc00f08947 */ /* 0x004fea000383ffff */
[----:B------:R-:W-:Y:S05]  /*9b50*/  BRA `(.L_x_193) ;  /* 0xffffff9c00447947 */ /* 0x000fea000383ffff */
.L_x_57:
[----:B------:R-:W-:-:S07]  /*9b60*/  MOV R0, UR5 ;  /* 0x0000000500007c02 */ /* 0x000fce0008000f00 */
.L_x_194:
[----:B-1----:R1:W2:Y:S02]  /*9b70*/  SYNCS.PHASECHK.TRANS64.TRYWAIT P0, [R0+URZ], R2 ;  /* 0x00000002000075a7 */ /* 0x0022a400080011ff */
[----:B--2---:R-:W-:Y:S05]  /*9b80*/  @!P0 NANOSLEEP.SYNCS 0x989680 ;  /* 0x009896800000895d */ /* 0x004fea0003900000 */
[----:B------:R-:W2:Y:S02]  /*9b90*/  @!P0 SYNCS.PHASECHK.TRANS64 P0, [R0+URZ], R2 ;  /* 0x00000002000085a7 */ /* 0x000ea400080010ff */
[----:B--2---:R-:W-:Y:S05]  /*9ba0*/  @!P0 BRA `(.L_x_194) ;  /* 0xfffffffc00f08947 */ /* 0x004fea000383ffff */
[----:B------:R-:W-:Y:S05]  /*9bb0*/  BRA `(.L_x_195) ;  /* 0xffffff9c00547947 */ /* 0x000fea000383ffff */
.L_x_58:
[----:B------:R-:W-:-:S07]  /*9bc0*/  MOV R0, UR5 ;  /* 0x0000000500007c02 */ /* 0x000fce0008000f00 */
.L_x_196:
[----:B-1----:R1:W2:Y:S02]  /*9bd0*/  SYNCS.PHASECHK.TRANS64.TRYWAIT P0, [R0+URZ], R2 ;  /* 0x00000002000075a7 */ /* 0x0022a400080011ff */
[----:B--2---:R-:W-:Y:S05]  /*9be0*/  @!P0 NANOSLEEP.SYNCS 0x989680 ;  /* 0x009896800000895d */ /* 0x004fea0003900000 */
[----:B------:R-:W2:Y:S02]  /*9bf0*/  @!P0 SYNCS.PHASECHK.TRANS64 P0, [R0+URZ], R2 ;  /* 0x00000002000085a7 */ /* 0x000ea400080010ff */
[----:B--2---:R-:W-:Y:S05]  /*9c00*/  @!P0 BRA `(.L_x_196) ;  /* 0xfffffffc00f08947 */ /* 0x004fea000383ffff */
[----:B------:R-:W-:Y:S05]  /*9c10*/  BRA `(.L_x_197) ;  /* 0xffffff9c00647947 */ /* 0x000fea000383ffff */
.L_x_59:
[----:B------:R-:W-:-:S07]  /*9c20*/  MOV R0, UR5 ;  /* 0x0000000500007c02 */ /* 0x000fce0008000f00 */
.L_x_198:
[----:B-1----:R1:W2:Y:S02]  /*9c30*/  SYNCS.PHASECHK.TRANS64.TRYWAIT P0, [R0+URZ], R2 ;  /* 0x00000002000075a7 */ /* 0x0022a400080011ff */
[----:B--2---:R-:W-:Y:S05]  /*9c40*/  @!P0 NANOSLEEP.SYNCS 0x989680 ;  /* 0x009896800000895d */ /* 0x004fea0003900000 */
[----:B------:R-:W2:Y:S02]  /*9c50*/  @!P0 SYNCS.PHASECHK.TRANS64 P0, [R0+URZ], R2 ;  /* 0x00000002000085a7 */ /* 0x000ea400080010ff */
[----:B--2---:R-:W-:Y:S05]  /*9c60*/  @!P0 BRA `(.L_x_198) ;  /* 0xfffffffc00f08947 */ /* 0x004fea000383ffff */
[----:B------:R-:W-:Y:S05]  /*9c70*/  BRA `(.L_x_199) ;  /* 0xffffff9c00747947 */ /* 0x000fea000383ffff */
.L_x_60:
[----:B------:R-:W-:-:S07]  /*9c80*/  MOV R0, UR5 ;  /* 0x0000000500007c02 */ /* 0x000fce0008000f00 */
.L_x_200:
[----:B-1----:R1:W2:Y:S02]  /*9c90*/  SYNCS.PHASECHK.TRANS64.TRYWAIT P0, [R0+URZ], R2 ;  /* 0x00000002000075a7 */ /* 0x0022a400080011ff */
[----:B--2---:R-:W-:Y:S05]  /*9ca0*/  @!P0 NANOSLEEP.SYNCS 0x989680 ;  /* 0x009896800000895d */ /* 0x004fea0003900000 */
[----:B------:R-:W2:Y:S02]  /*9cb0*/  @!P0 SYNCS.PHASECHK.TRANS64 P0, [R0+URZ], R2 ;  /* 0x00000002000085a7 */ /* 0x000ea400080010ff */
[----:B--2---:R-:W-:Y:S05]  /*9cc0*/  @!P0 BRA `(.L_x_200) ;  /* 0xfffffffc00f08947 */ /* 0x004fea000383ffff */
[----:B------:R-:W-:Y:S05]  /*9cd0*/  BRA `(.L_x_201) ;  /* 0xffffff9c00847947 */ /* 0x000fea000383ffff */
.L_x_61:
[----:B------:R-:W-:-:S07]  /*9ce0*/  MOV R0, UR5 ;  /* 0x0000000500007c02 */ /* 0x000fce0008000f00 */
.L_x_202:
[----:B-1----:R1:W2:Y:S02]  /*9cf0*/  SYNCS.PHASECHK.TRANS64.TRYWAIT P0, [R0+URZ], R2 ;  /* 0x00000002000075a7 */ /* 0x0022a400080011ff */
[----:B--2---:R-:W-:Y:S05]  /*9d00*/  @!P0 NANOSLEEP.SYNCS 0x989680 ;  /* 0x009896800000895d */ /* 0x004fea0003900000 */
[----:B------:R-:W2:Y:S02]  /*9d10*/  @!P0 SYNCS.PHASECHK.TRANS64 P0, [R0+URZ], R2 ;  /* 0x00000002000085a7 */ /* 0x000ea400080010ff */
[----:B--2---:R-:W-:Y:S05]  /*9d20*/  @!P0 BRA `(.L_x_202) ;  /* 0xfffffffc00f08947 */ /* 0x004fea000383ffff */
[----:B------:R-:W-:Y:S05]  /*9d30*/  BRA `(.L_x_203) ;  /* 0xffffff9c00947947 */ /* 0x000fea000383ffff */
.L_x_62:
[----:B------:R-:W-:-:S07]  /*9d40*/  MOV R0, UR5 ;  /* 0x0000000500007c02 */ /* 0x000fce0008000f00 */
.L_x_204:
[----:B-1----:R1:W2:Y:S02]  /*9d50*/  SYNCS.PHASECHK.TRANS64.TRYWAIT P0, [R0+URZ], R2 ;  /* 0x00000002000075a7 */ /* 0x0022a400080011ff */
[----:B--2---:R-:W-:Y:S05]  /*9d60*/  @!P0 NANOSLEEP.SYNCS 0x989680 ;  /* 0x009896800000895d */ /* 0x004fea0003900000 */
[----:B------:R-:W2:Y:S02]  /*9d70*/  @!P0 SYNCS.PHASECHK.TRANS64 P0, [R0+URZ], R2 ;  /* 0x00000002000085a7 */ /* 0x000ea400080010ff */
[----:B--2---:R-:W-:Y:S05]  /*9d80*/  @!P0 BRA `(.L_x_204) ;  /* 0xfffffffc00f08947 */ /* 0x004fea000383ffff */
[----:B------:R-:W-:Y:S05]  /*9d90*/  BRA `(.L_x_205) ;  /* 0xffffff9c00a47947 */ /* 0x000fea000383ffff */
.L_x_63:
[----:B------:R-:W-:-:S07]  /*9da0*/  MOV R0, UR5 ;  /* 0x0000000500007c02 */ /* 0x000fce0008000f00 */
.L_x_206:
[----:B-1----:R1:W2:Y:S02]  /*9db0*/  SYNCS.PHASECHK.TRANS64.TRYWAIT P0, [R0+URZ], R2 ;  /* 0x00000002000075a7 */ /* 0x0022a400080011ff */
[----:B--2---:R-:W-:Y:S05]  /*9dc0*/  @!P0 NANOSLEEP.SYNCS 0x989680 ;  /* 0x009896800000895d */ /* 0x004fea0003900000 */
[----:B------:R-:W2:Y:S02]  /*9dd0*/  @!P0 SYNCS.PHASECHK.TRANS64 P0, [R0+URZ], R2 ;  /* 0x00000002000085a7 */ /* 0x000ea400080010ff */
[----:B--2---:R-:W-:Y:S05]  /*9de0*/  @!P0 BRA `(.L_x_206) ;  /* 0xfffffffc00f08947 */ /* 0x004fea000383ffff */
[----:B------:R-:W-:Y:S05]  /*9df0*/  BRA `(.L_x_207) ;  /* 0xffffff9c00b47947 */ /* 0x000fea000383ffff */
.L_x_64:
[----:B------:R-:W-:-:S07]  /*9e00*/  MOV R0, UR5 ;  /* 0x0000000500007c02 */ /* 0x000fce0008000f00 */
.L_x_208:
[----:B-1----:R1:W2:Y:S02]  /*9e10*/  SYNCS.PHASECHK.TRANS64.TRYWAIT P0, [R0+URZ], R2 ;  /* 0x00000002000075a7 */ /* 0x0022a400080011ff */
[----:B--2---:R-:W-:Y:S05]  /*9e20*/  @!P0 NANOSLEEP.SYNCS 0x989680 ;  /* 0x009896800000895d */ /* 0x004fea0003900000 */
[----:B------:R-:W2:Y:S02]  /*9e30*/  @!P0 SYNCS.PHASECHK.TRANS64 P0, [R0+URZ], R2 ;  /* 0x00000002000085a7 */ /* 0x000ea400080010ff */
[----:B--2---:R-:W-:Y:S05]  /*9e40*/  @!P0 BRA `(.L_x_208) ;  /* 0xfffffffc00f08947 */ /* 0x004fea000383ffff */
[----:B------:R-:W-:Y:S05]  /*9e50*/  BRA `(.L_x_209) ;  /* 0xffffff9c00c47947 */ /* 0x000fea000383ffff */
.L_x_65:
[----:B------:R-:W-:-:S07]  /*9e60*/  MOV R0, UR5 ;  /* 0x0000000500007c02 */ /* 0x000fce0008000f00 */
.L_x_210:
[----:B-1----:R1:W2:Y:S02]  /*9e70*/  SYNCS.PHASECHK.TRANS64.TRYWAIT P0, [R0+URZ], R2 ;  /* 0x00000002000075a7 */ /* 0x0022a400080011ff */
[----:B--2---:R-:W-:Y:S05]  /*9e80*/  @!P0 NANOSLEEP.SYNCS 0x989680 ;  /* 0x009896800000895d */ /* 0x004fea0003900000 */
[----:B------:R-:W2:Y:S02]  /*9e90*/  @!P0 SYNCS.PHASECHK.TRANS64 P0, [R0+URZ], R2 ;  /* 0x00000002000085a7 */ /* 0x000ea400080010ff */
[----:B--2---:R-:W-:Y:S05]  /*9ea0*/  @!P0 BRA `(.L_x_210) ;  /* 0xfffffffc00f08947 */ /* 0x004fea000383ffff */
[----:B------:R-:W-:Y:S05]  /*9eb0*/  BRA `(.L_x_211) ;  /* 0xffffff9c00d47947 */ /* 0x000fea000383ffff */
.L_x_66:
[----:B------:R-:W-:-:S07]  /*9ec0*/  MOV R0, UR5 ;  /* 0x0000000500007c02 */ /* 0x000fce0008000f00 */
.L_x_212:
[----:B-1----:R1:W2:Y:S02]  /*9ed0*/  SYNCS.PHASECHK.TRANS64.TRYWAIT P0, [R0+URZ], R2 ;  /* 0x00000002000075a7 */ /* 0x0022a400080011ff */
[----:B--2---:R-:W-:Y:S05]  /*9ee0*/  @!P0 NANOSLEEP.SYNCS 0x989680 ;  /* 0x009896800000895d */ /* 0x004fea0003900000 */
[----:B------:R-:W2:Y:S02]  /*9ef0*/  @!P0 SYNCS.PHASECHK.TRANS64 P0, [R0+URZ], R2 ;  /* 0x00000002000085a7 */ /* 0x000ea400080010ff */
[----:B--2---:R-:W-:Y:S05]  /*9f00*/  @!P0 BRA `(.L_x_212) ;  /* 0xfffffffc00f08947 */ /* 0x004fea000383ffff */
[----:B------:R-:W-:Y:S05]  /*9f10*/  BRA `(.L_x_213) ;  /* 0xffffff9c00e47947 */ /* 0x000fea000383ffff */
.L_x_67:
[----:B------:R-:W-:-:S07]  /*9f20*/  MOV R0, UR5 ;  /* 0x0000000500007c02 */ /* 0x000fce0008000f00 */
.L_x_214:
[----:B-1----:R1:W2:Y:S02]  /*9f30*/  SYNCS.PHASECHK.TRANS64.TRYWAIT P0, [R0+URZ], R2 ;  /* 0x00000002000075a7 */ /* 0x0022a400080011ff */
[----:B--2---:R-:W-:Y:S05]  /*9f40*/  @!P0 NANOSLEEP.SYNCS 0x989680 ;  /* 0x009896800000895d */ /* 0x004fea0003900000 */
[----:B------:R-:W2:Y:S02]  /*9f50*/  @!P0 SYNCS.PHASECHK.TRANS64 P0, [R0+URZ], R2 ;  /* 0x00000002000085a7 */ /* 0x000ea400080010ff */
[----:B--2---:R-:W-:Y:S05]  /*9f60*/  @!P0 BRA `(.L_x_214) ;  /* 0xfffffffc00f08947 */ /* 0x004fea000383ffff */
[----:B------:R-:W-:Y:S05]  /*9f70*/  BRA `(.L_x_215) ;  /* 0xffffff9c00f47947 */ /* 0x000fea000383ffff */
.L_x_68:
[----:B------:R-:W-:-:S07]  /*9f80*/  MOV R0, UR5 ;  /* 0x0000000500007c02 */ /* 0x000fce0008000f00 */
.L_x_216:
[----:B-1----:R1:W2:Y:S02]  /*9f90*/  SYNCS.PHASECHK.TRANS64.TRYWAIT P0, [R0+URZ], R2 ;  /* 0x00000002000075a7 */ /* 0x0022a400080011ff */
[----:B--2---:R-:W-:Y:S05]  /*9fa0*/  @!P0 NANOSLEEP.SYNCS 0x989680 ;  /* 0x009896800000895d */ /* 0x004fea0003900000 */
[----:B------:R-:W2:Y:S02]  /*9fb0*/  @!P0 SYNCS.PHASECHK.TRANS64 P0, [R0+URZ], R2 ;  /* 0x00000002000085a7 */ /* 0x000ea400080010ff */
[----:B--2---:R-:W-:Y:S05]  /*9fc0*/  @!P0 BRA `(.L_x_216) ;  /* 0xfffffffc00f08947 */ /* 0x004fea000383ffff */
[----:B------:R-:W-:Y:S05]  /*9fd0*/  BRA `(.L_x_217) ;  /* 0xffffffa000047947 */ /* 0x000fea000383ffff */
.L_x_69:
[----:B------:R-:W-:-:S07]  /*9fe0*/  MOV R0, UR5 ;  /* 0x0000000500007c02 */ /* 0x000fce0008000f00 */
.L_x_218:
[----:B-1----:R1:W2:Y:S02]  /*9ff0*/  SYNCS.PHASECHK.TRANS64.TRYWAIT P0, [R0+URZ], R2 ;  /* 0x00000002000075a7 */ /* 0x0022a400080011ff */
[----:B--2---:R-:W-:Y:S05]  /*a000*/  @!P0 NANOSLEEP.SYNCS 0x989680 ;  /* 0x009896800000895d */ /* 0x004fea0003900000 */
[----:B------:R-:W2:Y:S02]  /*a010*/  @!P0 SYNCS.PHASECHK.TRANS64 P0, [R0+URZ], R2 ;  /* 0x00000002000085a7 */ /* 0x000ea400080010ff */
[----:B--2---:R-:W-:Y:S05]  /*a020*/  @!P0 BRA `(.L_x_218) ;  /* 0xfffffffc00f08947 */ /* 0x004fea000383ffff */
[----:B------:R-:W-:Y:S05]  /*a030*/  BRA `(.L_x_219) ;  /* 0xffffffa000147947 */ /* 0x000fea000383ffff */
.L_x_70:
[----:B------:R-:W-:-:S07]  /*a040*/  MOV R0, UR5 ;  /* 0x0000000500007c02 */ /* 0x000fce0008000f00 */
.L_x_220:
[----:B-1----:R1:W2:Y:S02]  /*a050*/  SYNCS.PHASECHK.TRANS64.TRYWAIT P0, [R0+URZ], R2 ;  /* 0x00000002000075a7 */ /* 0x0022a400080011ff */
[----:B--2---:R-:W-:Y:S05]  /*a060*/  @!P0 NANOSLEEP.SYNCS 0x989680 ;  /* 0x009896800000895d */ /* 0x004fea0003900000 */
[----:B------:R-:W2:Y:S02]  /*a070*/  @!P0 SYNCS.PHASECHK.TRANS64 P0, [R0+URZ], R2 ;  /* 0x00000002000085a7 */ /* 0x000ea400080010ff */
[----:B--2---:R-:W-:Y:S05]  /*a080*/  @!P0 BRA `(.L_x_220) ;  /* 0xfffffffc00f08947 */ /* 0x004fea000383ffff */
[----:B------:R-:W-:Y:S05]  /*a090*/  BRA `(.L_x_221) ;  /* 0xffffffa000247947 */ /* 0x000fea000383ffff */
.L_x_71:
[----:B------:R-:W-:-:S07]  /*a0a0*/  MOV R0, UR5 ;  /* 0x0000000500007c02 */ /* 0x000fce0008000f00 */
.L_x_222:
[----:B-1----:R1:W2:Y:S02]  /*a0b0*/  SYNCS.PHASECHK.TRANS64.TRYWAIT P0, [R0+URZ], R2 ;  /* 0x00000002000075a7 */ /* 0x0022a400080011ff */
[----:B--2---:R-:W-:Y:S05]  /*a0c0*/  @!P0 NANOSLEEP.SYNCS 0x989680 ;  /* 0x009896800000895d */ /* 0x004fea0003900000 */
[----:B------:R-:W2:Y:S02]  /*a0d0*/  @!P0 SYNCS.PHASECHK.TRANS64 P0, [R0+URZ], R2 ;  /* 0x00000002000085a7 */ /* 0x000ea400080010ff */
[----:B--2---:R-:W-:Y:S05]  /*a0e0*/  @!P0 BRA `(.L_x_222) ;  /* 0xfffffffc00f08947 */ /* 0x004fea000383ffff */
[----:B------:R-:W-:Y:S05]  /*a0f0*/  BRA `(.L_x_223) ;  /* 0xffffffa000347947 */ /* 0x000fea000383ffff */
.L_x_72:
[----:B------:R-:W-:-:S07]  /*a100*/  MOV R0, UR5 ;  /* 0x0000000500007c02 */ /* 0x000fce0008000f00 */
.L_x_224:
[----:B-1----:R1:W2:Y:S02]  /*a110*/  SYNCS.PHASECHK.TRANS64.TRYWAIT P0, [R0+URZ], R2 ;  /* 0x00000002000075a7 */ /* 0x0022a400080011ff */
[----:B--2---:R-:W-:Y:S05]  /*a120*/  @!P0 NANOSLEEP.SYNCS 0x989680 ;  /* 0x009896800000895d */ /* 0x004fea0003900000 */
[----:B------:R-:W2:Y:S02]  /*a130*/  @!P0 SYNCS.PHASECHK.TRANS64 P0, [R0+URZ], R2 ;  /* 0x00000002000085a7 */ /* 0x000ea400080010ff */
[----:B--2---:R-:W-:Y:S05]  /*a140*/  @!P0 BRA `(.L_x_224) ;  /* 0xfffffffc00f08947 */ /* 0x004fea000383ffff */
[----:B------:R-:W-:Y:S05]  /*a150*/  BRA `(.L_x_225) ;  /* 0xffffffa000447947 */ /* 0x000fea000383ffff */
.L_x_73:
[----:B------:R-:W-:-:S07]  /*a160*/  MOV R0, UR5 ;  /* 0x0000000500007c02 */ /* 0x000fce0008000f00 */
.L_x_226:
[----:B-1----:R1:W2:Y:S02]  /*a170*/  SYNCS.PHASECHK.TRANS64.TRYWAIT P0, [R0+URZ], R2 ;  /* 0x00000002000075a7 */ /* 0x0022a400080011ff */
[----:B--2---:R-:W-:Y:S05]  /*a180*/  @!P0 NANOSLEEP.SYNCS 0x989680 ;  /* 0x009896800000895d */ /* 0x004fea0003900000 */
[----:B------:R-:W2:Y:S02]  /*a190*/  @!P0 SYNCS.PHASECHK.TRANS64 P0, [R0+URZ], R2 ;  /* 0x00000002000085a7 */ /* 0x000ea400080010ff */
[----:B--2---:R-:W-:Y:S05]  /*a1a0*/  @!P0 BRA `(.L_x_226) ;  /* 0xfffffffc00f08947 */ /* 0x004fea000383ffff */
[----:B------:R-:W-:Y:S05]  /*a1b0*/  BRA `(.L_x_227) ;  /* 0xffffffa000547947 */ /* 0x000fea000383ffff */
.L_x_74:
[----:B------:R-:W-:-:S07]  /*a1c0*/  MOV R0, UR5 ;  /* 0x0000000500007c02 */ /* 0x000fce0008000f00 */
.L_x_228:
[----:B-1----:R1:W2:Y:S02]  /*a1d0*/  SYNCS.PHASECHK.TRANS64.TRYWAIT P0, [R0+URZ], R2 ;  /* 0x00000002000075a7 */ /* 0x0022a400080011ff */
[----:B--2---:R-:W-:Y:S05]  /*a1e0*/  @!P0 NANOSLEEP.SYNCS 0x989680 ;  /* 0x009896800000895d */ /* 0x004fea0003900000 */
[----:B------:R-:W2:Y:S02]  /*a1f0*/  @!P0 SYNCS.PHASECHK.TRANS64 P0, [R0+URZ], R2 ;  /* 0x00000002000085a7 */ /* 0x000ea400080010ff */
[----:B--2---:R-:W-:Y:S05]  /*a200*/  @!P0 BRA `(.L_x_228) ;  /* 0xfffffffc00f08947 */ /* 0x004fea000383ffff */
[----:B------:R-:W-:Y:S05]  /*a210*/  BRA `(.L_x_229) ;  /* 0xffffffa000647947 */ /* 0x000fea000383ffff */
.L_x_77:
[----:B------:R-:W-:-:S07]  /*a220*/  MOV R4, UR4 ;  /* 0x0000000400047c02 */ /* 0x000fce0008000f00 */
.L_x_230:
[----:B--2---:R2:W3:Y:S02]  /*a230*/  SYNCS.PHASECHK.TRANS64.TRYWAIT P1, [R4+URZ+0x278], R6 ;  /* 0x00027806040075a7 */ /* 0x0044e400080211ff */
[----:B---3--:R-:W-:Y:S05]  /*a240*/  @!P1 NANOSLEEP.SYNCS 0x989680 ;  /* 0x009896800000995d */ /* 0x008fea0003900000 */
[----:B------:R-:W3:Y:S02]  /*a250*/  @!P1 SYNCS.PHASECHK.TRANS64 P1, [R4+URZ+0x278], R6 ;  /* 0x00027806040095a7 */ /* 0x000ee400080210ff */
[----:B---3--:R-:W-:Y:S05]  /*a260*/  @!P1 BRA `(.L_x_230) ;  /* 0xfffffffc00f09947 */ /* 0x008fea000383ffff */
[----:B------:R-:W-:Y:S05]  /*a270*/  BRA `(.L_x_231) ;  /* 0xffffffa000d47947 */ /* 0x000fea000383ffff */
.L_x_78:
[----:B--2---:R-:W-:-:S07]  /*a280*/  MOV R4, UR4 ;  /* 0x0000000400047c02 */ /* 0x004fce0008000f00 */
.L_x_232:
[----:B--2---:R2:W3:Y:S02]  /*a290*/  SYNCS.PHASECHK.TRANS64.TRYWAIT P1, [R4+URZ+0x270], R5 ;  /* 0x00027005040075a7 */ /* 0x0044e400080211ff */
[----:B---3--:R-:W-:Y:S05]  /*a2a0*/  @!P1 NANOSLEEP.SYNCS 0x989680 ;  /* 0x009896800000995d */ /* 0x008fea0003900000 */
[----:B------:R-:W3:Y:S02]  /*a2b0*/  @!P1 SYNCS.PHASECHK.TRANS64 P1, [R4+URZ+0x270], R5 ;  /* 0x00027005040095a7 */ /* 0x000ee400080210ff */
[----:B---3--:R-:W-:Y:S05]  /*a2c0*/  @!P1 BRA `(.L_x_232) ;  /* 0xfffffffc00f09947 */ /* 0x008fea000383ffff */
[----:B------:R-:W-:Y:S05]  /*a2d0*/  BRA `(.L_x_233) ;  /* 0xffffffa000dc7947 */ /* 0x000fea000383ffff */
.L_x_88:
[----:B--2---:R-:W-:-:S04]  /*a2e0*/  MOV R5, UR5 ;  /* 0x0000000500057c02 */ /* 0x004fc80008000f00 */
[----:B------:R2:W3:Y:S03]  /*a2f0*/  SYNCS.PHASECHK.TRANS64.TRYWAIT P0, [R5+URZ+0x8], R6 ;  /* 0x00000806050075a7 */ /* 0x0004e600080011ff */
[----:B---3--:R-:W-:Y:S05]  /*a300*/  @!P0 NANOSLEEP.SYNCS 0x989680 ;  /* 0x009896800000895d */ /* 0x008fea0003900000 */
[----:B------:R-:W3:Y:S02]  /*a310*/  @!P0 SYNCS.PHASECHK.TRANS64 P0, [R5+URZ+0x8], R6 ;  /* 0x00000806050085a7 */ /* 0x000ee400080010ff */
[----:B---3--:R-:W-:Y:S05]  /*a320*/  @!P0 BRA `(.L_x_88) ;  /* 0xfffffffc00ec8947 */ /* 0x008fea000383ffff */
[----:B------:R-:W-:Y:S05]  /*a330*/  BRA `(.L_x_87) ;  /* 0xffffffa400a87947 */ /* 0x000fea000383ffff */
.L_x_90:
[----:B------:R-:W-:Y:S01]  /*a340*/  BSSY B0, `(.L_x_234) ;  /* 0x0000006000007945 */ /* 0x000fe20003800000 */
[----:B------:R-:W-:-:S07]  /*a350*/  MOV R15, 0xffffffff ;  /* 0xffffffff000f7802 */ /* 0x000fce0000000f00 */
[----:B-12--5:R-:W-:Y:S05]  /*a360*/  WARPSYNC.COLLECTIVE R15, `(.L_x_235) ;  /* 0x000000000f0c7348 */ /* 0x026fea0003c00000 */
[----:B------:R-:W-:Y:S02]  /*a370*/  ELECT P6, UR79, PT ;  /* 0x00000000004f782f */ /* 0x000fe400038c0000 */
[----:B------:R-:W-:Y:S01]  /*a380*/  MOV R14, UR79 ;  /* 0x0000004f000e7c02 */ /* 0x000fe20008000f00 */
[----:B-12--5:R-:W-:Y:S10]  /*a390*/  ENDCOLLECTIVE ;  /* 0x000000000000791b */ /* 0x026ff40003800000 */
.L_x_235:
[----:B------:R-:W-:Y:S05]  /*a3a0*/  BSYNC B0 ;  /* 0x0000000000007941 */ /* 0x000fea0003800000 */
.L_x_234:
[----:B------:R-:W-:Y:S05]  /*a3b0*/  BRA `(.L_x_236) ;  /* 0xffffffa400d87947 */ /* 0x000fea000383ffff */
.L_x_92:
[----:B--2---:R-:W-:-:S04]  /*a3c0*/  MOV R3, UR5 ;  /* 0x0000000500037c02 */ /* 0x004fc80008000f00 */
[----:B------:R2:W3:Y:S03]  /*a3d0*/  SYNCS.PHASECHK.TRANS64.TRYWAIT P0, [R3+URZ+0x8], R4 ;  /* 0x00000804030075a7 */ /* 0x0004e600080011ff */
[----:B---3--:R-:W-:Y:S05]  /*a3e0*/  @!P0 NANOSLEEP.SYNCS 0x989680 ;  /* 0x009896800000895d */ /* 0x008fea0003900000 */
[----:B------:R-:W3:Y:S02]  /*a3f0*/  @!P0 SYNCS.PHASECHK.TRANS64 P0, [R3+URZ+0x8], R4 ;  /* 0x00000804030085a7 */ /* 0x000ee400080010ff */
[----:B---3--:R-:W-:Y:S05]  /*a400*/  @!P0 BRA `(.L_x_92) ;  /* 0xfffffffc00ec8947 */ /* 0x008fea000383ffff */
[----:B------:R-:W-:Y:S05]  /*a410*/  BRA `(.L_x_91) ;  /* 0xffffffa400dc7947 */ /* 0x000fea000383ffff */
.L_x_93:
[----:B------:R-:W-:-:S07]  /*a420*/  MOV R4, UR17 ;  /* 0x0000001100047c02 */ /* 0x000fce0008000f00 */
.L_x_237:
[----:B-1----:R1:W2:Y:S02]  /*a430*/  SYNCS.PHASECHK.TRANS64.TRYWAIT P0, [R4+URZ+0x270], R5 ;  /* 0x00027005040075a7 */ /* 0x0022a400080011ff */
[----:B--2---:R-:W-:Y:S05]  /*a440*/  @!P0 NANOSLEEP.SYNCS 0x989680 ;  /* 0x009896800000895d */ /* 0x004fea0003900000 */
[----:B------:R-:W2:Y:S02]  /*a450*/  @!P0 SYNCS.PHASECHK.TRANS64 P0, [R4+URZ+0x270], R5 ;  /* 0x00027005040085a7 */ /* 0x000ea400080010ff */
[----:B--2---:R-:W-:Y:S05]  /*a460*/  @!P0 BRA `(.L_x_237) ;  /* 0xfffffffc00f08947 */ /* 0x004fea000383ffff */
[----:B------:R-:W-:Y:S05]  /*a470*/  BRA `(.L_x_238) ;  /* 0xffffffa800c87947 */ /* 0x000fea000383ffff */
.L_x_95:
[----:B------:R-:W-:-:S07]  /*a480*/  MOV R4, UR22 ;  /* 0x0000001600047c02 */ /* 0x000fce0008000f00 */
.L_x_239:
[----:B-1----:R1:W2:Y:S02]  /*a490*/  SYNCS.PHASECHK.TRANS64.TRYWAIT P0, [R4+URZ+0x290], R5 ;  /* 0x00029005040075a7 */ /* 0x0022a400080011ff */
[----:B--2---:R-:W-:Y:S05]  /*a4a0*/  @!P0 NANOSLEEP.SYNCS 0x989680 ;  /* 0x009896800000895d */ /* 0x004fea0003900000 */
[----:B------:R-:W2:Y:S02]  /*a4b0*/  @!P0 SYNCS.PHASECHK.TRANS64 P0, [R4+URZ+0x290], R5 ;  /* 0x00029005040085a7 */ /* 0x000ea400080010ff */
[----:B--2---:R-:W-:Y:S05]  /*a4c0*/  @!P0 BRA `(.L_x_239) ;  /* 0xfffffffc00f08947 */ /* 0x004fea000383ffff */
[----:B------:R-:W-:Y:S05]  /*a4d0*/  BRA `(.L_x_94) ;  /* 0xffffffa800e87947 */ /* 0x000fea000383ffff */
.L_x_99:
[----:B-1----:R-:W-:Y:S07]  /*a4e0*/  MOV R4, UR10 ;  /* 0x0000000a00047c02 */ /* 0x002fee0008000f00 */
.L_x_240:
[----:B-1----:R1:W2:Y:S02]  /*a4f0*/  SYNCS.PHASECHK.TRANS64.TRYWAIT P0, [R4+URZ], R6 ;  /* 0x00000006040075a7 */ /* 0x0022a400080011ff */
[----:B--2---:R-:W-:Y:S05]  /*a500*/  @!P0 NANOSLEEP.SYNCS 0x989680 ;  /* 0x009896800000895d */ /* 0x004fea0003900000 */
[----:B------:R-:W2:Y:S02]  /*a510*/  @!P0 SYNCS.PHASECHK.TRANS64 P0, [R4+URZ], R6 ;  /* 0x00000006040085a7 */ /* 0x000ea400080010ff */
[----:B--2---:R-:W-:Y:S05]  /*a520*/  @!P0 BRA `(.L_x_240) ;  /* 0xfffffffc00f08947 */ /* 0x004fea000383ffff */
[----:B------:R-:W-:Y:S05]  /*a530*/  BRA `(.L_x_98) ;  /* 0xffffffac000c7947 */ /* 0x000fea000383ffff */
.L_x_103:
[----:B--2---:R-:W-:-:S07]  /*a540*/  MOV R0, UR4 ;  /* 0x0000000400007c02 */ /* 0x004fce0008000f00 */
.L_x_241:
[----:B-1----:R1:W2:Y:S02]  /*a550*/  SYNCS.PHASECHK.TRANS64.TRYWAIT P0, [R0+URZ], R2 ;  /* 0x00000002000075a7 */ /* 0x0022a400080011ff */
[----:B--2---:R-:W-:Y:S05]  /*a560*/  @!P0 NANOSLEEP.SYNCS 0x989680 ;  /* 0x009896800000895d */ /* 0x004fea0003900000 */
[----:B------:R-:W2:Y:S02]  /*a570*/  @!P0 SYNCS.PHASECHK.TRANS64 P0, [R0+URZ], R2 ;  /* 0x00000002000085a7 */ /* 0x000ea400080010ff */
[----:B--2---:R-:W-:Y:S05]  /*a580*/  @!P0 BRA `(.L_x_241) ;  /* 0xfffffffc00f08947 */ /* 0x004fea000383ffff */
[----:B------:R-:W-:Y:S05]  /*a590*/  BRA `(.L_x_242) ;  /* 0xffffffac00e47947 */ /* 0x000fea000383ffff */
.L_x_106:
[----:B------:R-:W-:-:S07]  /*a5a0*/  MOV R0, UR17 ;  /* 0x0000001100007c02 */ /* 0x000fce0008000f00 */
.L_x_243:
[----:B-1----:R1:W2:Y:S02]  /*a5b0*/  SYNCS.PHASECHK.TRANS64.TRYWAIT P1, [R0+URZ+0x2a0], R2 ;  /* 0x0002a002000075a7 */ /* 0x0022a400080211ff */
[----:B--2---:R-:W-:Y:S05]  /*a5c0*/  @!P1 NANOSLEEP.SYNCS 0x989680 ;  /* 0x009896800000995d */ /* 0x004fea0003900000 */
[----:B------:R-:W2:Y:S02]  /*a5d0*/  @!P1 SYNCS.PHASECHK.TRANS64 P1, [R0+URZ+0x2a0], R2 ;  /* 0x0002a002000095a7 */ /* 0x000ea400080210ff */
[----:B--2---:R-:W-:Y:S05]  /*a5e0*/  @!P1 BRA `(.L_x_243) ;  /* 0xfffffffc00f09947 */ /* 0x004fea000383ffff */
[----:B------:R-:W-:Y:S05]  /*a5f0*/  BRA `(.L_x_244) ;  /* 0xffffffb000307947 */ /* 0x000fea000383ffff */
.L_x_111:
[----:B------:R-:W-:Y:S07]  /*a600*/  MOV R0, UR31 ;  /* 0x0000001f00007c02 */ /* 0x000fee0008000f00 */
.L_x_245:
[----:B--2---:R2:W4:Y:S02]  /*a610*/  SYNCS.PHASECHK.TRANS64.TRYWAIT P0, [R0+URZ+0x270], R2 ;  /* 0x00027002000075a7 */ /* 0x00452400080011ff */
[----:B----4-:R-:W-:Y:S05]  /*a620*/  @!P0 NANOSLEEP.SYNCS 0x989680 ;  /* 0x009896800000895d */ /* 0x010fea0003900000 */
[----:B------:R-:W4:Y:S02]  /*a630*/  @!P0 SYNCS.PHASECHK.TRANS64 P0, [R0+URZ+0x270], R2 ;  /* 0x00027002000085a7 */ /* 0x000f2400080010ff */
[----:B----4-:R-:W-:Y:S05]  /*a640*/  @!P0 BRA `(.L_x_245) ;  /* 0xfffffffc00f08947 */ /* 0x010fea000383ffff */
[----:B------:R-:W-:Y:S05]  /*a650*/  BRA `(.L_x_246) ;  /* 0xffffffb400687947 */ /* 0x000fea000383ffff */
.L_x_114:
[----:B------:R-:W-:Y:S07]  /*a660*/  MOV R0, UR31 ;  /* 0x0000001f00007c02 */ /* 0x000fee0008000f00 */
.L_x_247:
[----:B-1----:R1:W2:Y:S02]  /*a670*/  SYNCS.PHASECHK.TRANS64.TRYWAIT P2, [R0+URZ+0x268], R2 ;  /* 0x00026802000075a7 */ /* 0x0022a400080411ff */
[----:B--2---:R-:W-:Y:S05]  /*a680*/  @!P2 NANOSLEEP.SYNCS 0x989680 ;  /* 0x009896800000a95d */ /* 0x004fea0003900000 */
[----:B------:R-:W2:Y:S02]  /*a690*/  @!P2 SYNCS.PHASECHK.TRANS64 P2, [R0+URZ+0x268], R2 ;  /* 0x000268020000a5a7 */ /* 0x000ea400080410ff */
[----:B--2---:R-:W-:Y:S05]  /*a6a0*/  @!P2 BRA `(.L_x_247) ;  /* 0xfffffffc00f0a947 */ /* 0x004fea000383ffff */
[----:B------:R-:W-:Y:S05]  /*a6b0*/  BRA `(.L_x_113) ;  /* 0xffffffb800c87947 */ /* 0x000fea000383ffff */
.L_x_117:
[----:B------:R-:W-:Y:S07]  /*a6c0*/  MOV R0, UR7 ;  /* 0x0000000700007c02 */ /* 0x000fee0008000f00 */
.L_x_248:
[----:B-1----:R1:W2:Y:S02]  /*a6d0*/  SYNCS.PHASECHK.TRANS64.TRYWAIT P1, [R0+URZ+0x248], R2 ;  /* 0x00024802000075a7 */ /* 0x0022a400080211ff */
[----:B--2---:R-:W-:Y:S05]  /*a6e0*/  @!P1 NANOSLEEP.SYNCS 0x989680 ;  /* 0x009896800000995d */ /* 0x004fea0003900000 */
[----:B------:R-:W2:Y:S02]  /*a6f0*/  @!P1 SYNCS.PHASECHK.TRANS64 P1, [R0+URZ+0x248], R2 ;  /* 0x00024802000095a7 */ /* 0x000ea400080210ff */
[----:B--2---:R-:W-:Y:S05]  /*a700*/  @!P1 BRA `(.L_x_248) ;  /* 0xfffffffc00f09947 */ /* 0x004fea000383ffff */
[----:B------:R-:W-:Y:S05]  /*a710*/  BRA `(.L_x_249) ;  /* 0xffffffbc00607947 */ /* 0x000fea000383ffff */
.L_x_118:
[----:B------:R-:W-:Y:S07]  /*a720*/  MOV R0, UR5 ;  /* 0x0000000500007c02 */ /* 0x000fee0008000f00 */
.L_x_250:
[----:B-1----:R1:W2:Y:S02]  /*a730*/  SYNCS.PHASECHK.TRANS64.TRYWAIT P0, [R0+URZ+0x248], R2 ;  /* 0x00024802000075a7 */ /* 0x0022a400080011ff */
[----:B--2---:R-:W-:Y:S05]  /*a740*/  @!P0 NANOSLEEP.SYNCS 0x989680 ;  /* 0x009896800000895d */ /* 0x004fea0003900000 */
[----:B------:R-:W2:Y:S02]  /*a750*/  @!P0 SYNCS.PHASECHK.TRANS64 P0, [R0+URZ+0x248], R2 ;  /* 0x00024802000085a7 */ /* 0x000ea400080010ff */
[----:B--2---:R-:W-:Y:S05]  /*a760*/  @!P0 BRA `(.L_x_250) ;  /* 0xfffffffc00f08947 */ /* 0x004fea000383ffff */
[----:B------:R-:W-:Y:S05]  /*a770*/  BRA `(.L_x_251) ;  /* 0xffffffbc00ec7947 */ /* 0x000fea000383ffff */
.L_x_120:
[----:B------:R-:W-:-:S07]  /*a780*/  MOV R0, UR4 ;  /* 0x0000000400007c02 */ /* 0x000fce0008000f00 */
.L_x_252:
[----:B-1----:R1:W3:Y:S02]  /*a790*/  SYNCS.PHASECHK.TRANS64.TRYWAIT P0, [R0+URZ], R2 ;  /* 0x00000002000075a7 */ /* 0x0022e400080011ff */
[----:B---3--:R-:W-:Y:S05]  /*a7a0*/  @!P0 NANOSLEEP.SYNCS 0x989680 ;  /* 0x009896800000895d */ /* 0x008fea0003900000 */
[----:B------:R-:W3:Y:S02]  /*a7b0*/  @!P0 SYNCS.PHASECHK.TRANS64 P0, [R0+URZ], R2 ;  /* 0x00000002000085a7 */ /* 0x000ee400080010ff */
[----:B---3--:R-:W-:Y:S05]  /*a7c0*/  @!P0 BRA `(.L_x_252) ;  /* 0xfffffffc00f08947 */ /* 0x008fea000383ffff */
[----:B------:R-:W-:Y:S05]  /*a7d0*/  BRA `(.L_x_253) ;  /* 0xffffffc0009c7947 */ /* 0x000fea000383ffff */
.L_x_121:
[----:B------:R-:W-:-:S07]  /*a7e0*/  MOV R0, UR5 ;  /* 0x0000000500007c02 */ /* 0x000fce0008000f00 */
.L_x_254:
[----:B-1----:R1:W2:Y:S02]  /*a7f0*/  SYNCS.PHASECHK.TRANS64.TRYWAIT P0, [R0+URZ], R2 ;  /* 0x00000002000075a7 */ /* 0x0022a400080011ff */
[----:B--2---:R-:W-:Y:S05]  /*a800*/  @!P0 NANOSLEEP.SYNCS 0x989680 ;  /* 0x009896800000895d */ /* 0x004fea0003900000 */
[----:B------:R-:W2:Y:S02]  /*a810*/  @!P0 SYNCS.PHASECHK.TRANS64 P0, [R0+URZ], R2 ;  /* 0x00000002000085a7 */ /* 0x000ea400080010ff */
[----:B--2---:R-:W-:Y:S05]  /*a820*/  @!P0 BRA `(.L_x_254) ;  /* 0xfffffffc00f08947 */ /* 0x004fea000383ffff */
[----:B------:R-:W-:Y:S05]  /*a830*/  BRA `(.L_x_255) ;  /* 0xffffffc000a87947 */ /* 0x000fea000383ffff */
.L_x_123:
[----:B------:R-:W-:Y:S07]  /*a840*/  MOV R0, UR45 ;  /* 0x0000002d00007c02 */ /* 0x000fee0008000f00 */
.L_x_256:
[----:B-1----:R1:W2:Y:S02]  /*a850*/  SYNCS.PHASECHK.TRANS64.TRYWAIT P0, [R0+URZ+0x270], R2 ;  /* 0x00027002000075a7 */ /* 0x0022a400080011ff */
[----:B--2---:R-:W-:Y:S05]  /*a860*/  @!P0 NANOSLEEP.SYNCS 0x989680 ;  /* 0x009896800000895d */ /* 0x004fea0003900000 */
[----:B------:R-:W2:Y:S02]  /*a870*/  @!P0 SYNCS.PHASECHK.TRANS64 P0, [R0+URZ+0x270], R2 ;  /* 0x00027002000085a7 */ /* 0x000ea400080010ff */
[----:B--2---:R-:W-:Y:S05]  /*a880*/  @!P0 BRA `(.L_x_256) ;  /* 0xfffffffc00f08947 */ /* 0x004fea000383ffff */
[----:B------:R-:W-:Y:S05]  /*a890*/  BRA `(.L_x_257) ;  /* 0xffffffc400907947 */ /* 0x000fea000383ffff */
.L_x_133:
[----:B-1----:R1:W3:Y:S02]  /*a8a0*/  SYNCS.PHASECHK.TRANS64.TRYWAIT P1, [R0+URZ+0x230], R2 ;  /* 0x00023002000075a7 */ /* 0x0022e400080211ff */
[----:B---3--:R-:W-:Y:S05]  /*a8b0*/  @!P1 NANOSLEEP.SYNCS 0x989680 ;  /* 0x009896800000995d */ /* 0x008fea0003900000 */
[----:B------:R-:W3:Y:S02]  /*a8c0*/  @!P1 SYNCS.PHASECHK.TRANS64 P1, [R0+URZ+0x230], R2 ;  /* 0x00023002000095a7 */ /* 0x000ee400080210ff */
[----:B---3--:R-:W-:Y:S05]  /*a8d0*/  @!P1 BRA `(.L_x_133) ;  /* 0xfffffffc00f09947 */ /* 0x008fea000383ffff */
[----:B------:R-:W-:Y:S05]  /*a8e0*/  BRA `(.L_x_132) ;  /* 0xffffffd400587947 */ /* 0x000fea000383ffff */
.L_x_135:
[----:B-1----:R1:W4:Y:S02]  /*a8f0*/  SYNCS.PHASECHK.TRANS64.TRYWAIT P0, [R59+URZ+0x280], R3 ;  /* 0x000280033b0075a7 */ /* 0x00232400080011ff */
[----:B----4-:R-:W-:Y:S05]  /*a900*/  @!P0 NANOSLEEP.SYNCS 0x989680 ;  /* 0x009896800000895d */ /* 0x010fea0003900000 */
[----:B------:R-:W4:Y:S02]  /*a910*/  @!P0 SYNCS.PHASECHK.TRANS64 P0, [R59+URZ+0x280], R3 ;  /* 0x000280033b0085a7 */ /* 0x000f2400080010ff */
[----:B----4-:R-:W-:Y:S05]  /*a920*/  @!P0 BRA `(.L_x_135) ;  /* 0xfffffffc00f08947 */ /* 0x010fea000383ffff */
[----:B------:R-:W-:Y:S05]  /*a930*/  BRA `(.L_x_134) ;  /* 0xffffffd400887947 */ /* 0x000fea000383ffff */
.L_x_146:
[----:B-1----:R1:W2:Y:S02]  /*a940*/  SYNCS.PHASECHK.TRANS64.TRYWAIT P0, [R3+URZ+0x230], R27 ;  /* 0x0002301b030075a7 */ /* 0x0022a400080011ff */
[----:B--2---:R-:W-:Y:S05]  /*a950*/  @!P0 NANOSLEEP.SYNCS 0x989680 ;  /* 0x009896800000895d */ /* 0x004fea0003900000 */
[----:B------:R-:W2:Y:S02]  /*a960*/  @!P0 SYNCS.PHASECHK.TRANS64 P0, [R3+URZ+0x230], R27 ;  /* 0x0002301b030085a7 */ /* 0x000ea400080010ff */
[----:B--2---:R-:W-:Y:S05]  /*a970*/  @!P0 BRA `(.L_x_146) ;  /* 0xfffffffc00f08947 */ /* 0x004fea000383ffff */
[----:B------:R-:W-:Y:S05]  /*a980*/  BRA `(.L_x_145) ;  /* 0xffffffdc00bc7947 */ /* 0x000fea000383ffff */
        .weak           $__internal_0_$__cuda_sm10x_tcgen05_guardrail_trap_col_being_dealloced_not_returned_by_alloc
        .type           $__internal_0_$__cuda_sm10x_tcgen05_guardrail_trap_col_being_dealloced_not_returned_by_alloc,@function
        .size           $__internal_0_$__cuda_sm10x_tcgen05_guardrail_trap_col_being_dealloced_not_returned_by_alloc,($__internal_1_$__cuda_sm10x_tcgen05_guardrail_trap_phase_invalid_during_alloc - $__internal_0_$__cuda_sm10x_tcgen05_guardrail_trap_col_being_dealloced_not_returned_by_alloc)
$__internal_0_$__cuda_sm10x_tcgen05_guardrail_trap_col_being_dealloced_not_returned_by_alloc:
[----:B------:R-:W-:Y:S05]  /*a990*/  BPT.TRAP 0x1 ;  /* 0x000000040000795c */ /* 0x000fea0000300000 */
[----:B------:R-:W-:-:S04]  /*a9a0*/  HFMA2 R3, -RZ, RZ, 0, 0 ;  /* 0x00000000ff037431 */ /* 0x000fc800000001ff */
[----:B------:R-:W-:Y:S05]  /*a9b0*/  RET.REL.NODEC R2 `(_ZN7cutlass13device_kernelINS_4conv6kernel13ConvUniversalINS1_16ConvProblemShapeILNS1_8OperatorE0ELi2EEENS1_10collective14CollectiveConvINS1_47MainloopSm100TmaUmmaWarpSpecializedImplicitGemmILS5_0ELi35ELi2ELi1ELi2EN4cute5tupleIJNSA_1CILi2EEENSC_ILi1EEESE_EEEEENSB_IJNSC_ILi128EEENSC_ILi64EEENSB_IJNSC_ILi32EEEEEEEEENS_10bfloat16_tESM_NSA_8TiledMMAINSA_8MMA_AtomIJNSA_26SM100_MMA_F16BF16_2x1SM_SSISM_SM_fLi128ELi64ELNSA_4UMMA5MajorE0ELSR_0ELNSQ_7ScaleInE0ELSS_0EEEEEENSA_6LayoutINSB_IJSE_SE_SE_EEENSB_IJNSC_ILi0EEESX_SX_EEEEENSB_IJNSA_10UnderscoreES10_S10_EEEEENS7_6detail27Sm100ImplicitGemmTileTraitsINSA_25SM100_TMA_2SM_LOAD_IM2COLENSA_14ComposedLayoutINSA_7SwizzleILi2ELi4ELi3EEENSA_18smem_ptr_flag_bitsILi16EEENSV_INSB_IJNSC_ILi8EEESJ_EEENSB_IJSJ_SE_EEEEEEEvEENS14_INSA_18SM100_TMA_2SM_LOADES1F_vEEEENS_8epilogue10collective18CollectiveEpilogueINS1K_23Sm100TmaWarpSpecializedILi3ELi2ELi16ELb1ELb0EEEJNSB_IJSI_SI_SK_EEENSB_IJNSV_ISI_SE_EENSV_INSB_IJNSC_ILi16EEESD_EEENSB_IJSE_SJ_EEEEEEEESM_NSB_IJNSB_IJlllEEESE_SX_EEESM_S1X_NS1K_6fusion15FusionCallbacksIS1O_NS1Y_17LinearCombinationISM_fSM_fLNS_15FloatRoundStyleE2EEES1P_S1V_JEEENSA_5SM1004TMEM4LOAD26SM100_TMEM_LOAD_32dp32b16xENSA_20SM90_TMA_LOAD_IM2COLENS16_INS17_ILi1ELi4ELi3EEES1A_NSV_INSB_IJS1B_S1R_EEENSB_IJS1R_SE_EEEEEEENSA_39AutoVectorizingCopyWithAssumedAlignmentILi128EEENSA_21SM90_TMA_STORE_IM2COLES2D_S2F_S2F_EEEvvEEEEvNT_6ParamsE) ;  /* 0xffffff5402907950 */ /* 0x000fea0003c3ffff */
        .weak           $__internal_1_$__cuda_sm10x_tcgen05_guardrail_trap_phase_invalid_during_alloc
        .type           $__internal_1_$__cuda_sm10x_tcgen05_guardrail_trap_phase_invalid_during_alloc,@function
        .size           $__internal_1_$__cuda_sm10x_tcgen05_guardrail_trap_phase_invalid_during_alloc,($__internal_2_$__cuda_sm10x_tcgen05_guardrail_trap_unallocated_columns_being_dealloced - $__internal_1_$__cuda_sm10x_tcgen05_guardrail_trap_phase_invalid_during_alloc)
$__internal_1_$__cuda_sm10x_tcgen05_guardrail_trap_phase_invalid_during_alloc:
[----:B------:R-:W-:Y:S05]  /*a9c0*/  BPT.TRAP 0x1 ;  /* 0x000000040000795c */ /* 0x000fea0000300000 */
[----:B------:R-:W-:-:S04]  /*a9d0*/  MOV R5, 0x0 ;  /* 0x0000000000057802 */ /* 0x000fc80000000f00 */
[----:B------:R-:W-:Y:S05]  /*a9e0*/  RET.REL.NODEC R4 `(_ZN7cutlass13device_kernelINS_4conv6kernel13ConvUniversalINS1_16ConvProblemShapeILNS1_8OperatorE0ELi2EEENS1_10collective14CollectiveConvINS1_47MainloopSm100TmaUmmaWarpSpecializedImplicitGemmILS5_0ELi35ELi2ELi1ELi2EN4cute5tupleIJNSA_1CILi2EEENSC_ILi1EEESE_EEEEENSB_IJNSC_ILi128EEENSC_ILi64EEENSB_IJNSC_ILi32EEEEEEEEENS_10bfloat16_tESM_NSA_8TiledMMAINSA_8MMA_AtomIJNSA_26SM100_MMA_F16BF16_2x1SM_SSISM_SM_fLi128ELi64ELNSA_4UMMA5MajorE0ELSR_0ELNSQ_7ScaleInE0ELSS_0EEEEEENSA_6LayoutINSB_IJSE_SE_SE_EEENSB_IJNSC_ILi0EEESX_SX_EEEEENSB_IJNSA_10UnderscoreES10_S10_EEEEENS7_6detail27Sm100ImplicitGemmTileTraitsINSA_25SM100_TMA_2SM_LOAD_IM2COLENSA_14ComposedLayoutINSA_7SwizzleILi2ELi4ELi3EEENSA_18smem_ptr_flag_bitsILi16EEENSV_INSB_IJNSC_ILi8EEESJ_EEENSB_IJSJ_SE_EEEEEEEvEENS14_INSA_18SM100_TMA_2SM_LOADES1F_vEEEENS_8epilogue10collective18CollectiveEpilogueINS1K_23Sm100TmaWarpSpecializedILi3ELi2ELi16ELb1ELb0EEEJNSB_IJSI_SI_SK_EEENSB_IJNSV_ISI_SE_EENSV_INSB_IJNSC_ILi16EEESD_EEENSB_IJSE_SJ_EEEEEEEESM_NSB_IJNSB_IJlllEEESE_SX_EEESM_S1X_NS1K_6fusion15FusionCallbacksIS1O_NS1Y_17LinearCombinationISM_fSM_fLNS_15FloatRoundStyleE2EEES1P_S1V_JEEENSA_5SM1004TMEM4LOAD26SM100_TMEM_LOAD_32dp32b16xENSA_20SM90_TMA_LOAD_IM2COLENS16_INS17_ILi1ELi4ELi3EEES1A_NSV_INSB_IJS1B_S1R_EEENSB_IJS1R_SE_EEEEEEENSA_39AutoVectorizingCopyWithAssumedAlignmentILi128EEENSA_21SM90_TMA_STORE_IM2COLES2D_S2F_S2F_EEEvvEEEEvNT_6ParamsE) ;  /* 0xffffff5404847950 */ /* 0x000fea0003c3ffff */
        .weak           $__internal_2_$__cuda_sm10x_tcgen05_guardrail_trap_unallocated_columns_being_dealloced
        .type           $__internal_2_$__cuda_sm10x_tcgen05_guardrail_trap_unallocated_columns_being_dealloced,@function
        .size           $__internal_2_$__cuda_sm10x_tcgen05_guardrail_trap_unallocated_columns_being_dealloced,(.L_x_259 - $__internal_2_$__cuda_sm10x_tcgen05_guardrail_trap_unallocated_columns_being_dealloced)
$__internal_2_$__cuda_sm10x_tcgen05_guardrail_trap_unallocated_columns_being_dealloced:
[----:B------:R-:W-:Y:S05]  /*a9f0*/  BPT.TRAP 0x1 ;  /* 0x000000040000795c */ /* 0x000fea0000300000 */
[----:B------:R-:W-:-:S04]  /*aa00*/  HFMA2 R3, -RZ, RZ, 0, 0 ;  /* 0x00000000ff037431 */ /* 0x000fc800000001ff */
[----:B------:R-:W-:Y:S05]  /*aa10*/  RET.REL.NODEC R2 `(_ZN7cutlass13device_kernelINS_4conv6kernel13ConvUniversalINS1_16ConvProblemShapeILNS1_8OperatorE0ELi2EEENS1_10collective14CollectiveConvINS1_47MainloopSm100TmaUmmaWarpSpecializedImplicitGemmILS5_0ELi35ELi2ELi1ELi2EN4cute5tupleIJNSA_1CILi2EEENSC_ILi1EEESE_EEEEENSB_IJNSC_ILi128EEENSC_ILi64EEENSB_IJNSC_ILi32EEEEEEEEENS_10bfloat16_tESM_NSA_8TiledMMAINSA_8MMA_AtomIJNSA_26SM100_MMA_F16BF16_2x1SM_SSISM_SM_fLi128ELi64ELNSA_4UMMA5MajorE0ELSR_0ELNSQ_7ScaleInE0ELSS_0EEEEEENSA_6LayoutINSB_IJSE_SE_SE_EEENSB_IJNSC_ILi0EEESX_SX_EEEEENSB_IJNSA_10UnderscoreES10_S10_EEEEENS7_6detail27Sm100ImplicitGemmTileTraitsINSA_25SM100_TMA_2SM_LOAD_IM2COLENSA_14ComposedLayoutINSA_7SwizzleILi2ELi4ELi3EEENSA_18smem_ptr_flag_bitsILi16EEENSV_INSB_IJNSC_ILi8EEESJ_EEENSB_IJSJ_SE_EEEEEEEvEENS14_INSA_18SM100_TMA_2SM_LOADES1F_vEEEENS_8epilogue10collective18CollectiveEpilogueINS1K_23Sm100TmaWarpSpecializedILi3ELi2ELi16ELb1ELb0EEEJNSB_IJSI_SI_SK_EEENSB_IJNSV_ISI_SE_EENSV_INSB_IJNSC_ILi16EEESD_EEENSB_IJSE_SJ_EEEEEEEESM_NSB_IJNSB_IJlllEEESE_SX_EEESM_S1X_NS1K_6fusion15FusionCallbacksIS1O_NS1Y_17LinearCombinationISM_fSM_fLNS_15FloatRoundStyleE2EEES1P_S1V_JEEENSA_5SM1004TMEM4LOAD26SM100_TMEM_LOAD_32dp32b16xENSA_20SM90_TMA_LOAD_IM2COLENS16_INS17_ILi1ELi4ELi3EEES1A_NSV_INSB_IJS1B_S1R_EEENSB_IJS1R_SE_EEEEEEENSA_39AutoVectorizingCopyWithAssumedAlignmentILi128EEENSA_21SM90_TMA_STORE_IM2COLES2D_S2F_S2F_EEEvvEEEEvNT_6ParamsE) ;  /* 0xffffff5402787950 */ /* 0x000fea0003c3ffff */
.L_x_258:
[----:B------:R-:W-:-:S00]  /*aa20*/  BRA `(.L_x_258) ;  /* 0xfffffffc00fc7947 */ /* 0x000fc0000383ffff */
[----:B------:R-:W-:-:S00]  /*aa30*/  NOP ;  /* 0x0000000000007918 */ /* 0x000fc00000000000 */
        /* <DEDUP_REMOVED lines=12> */
.L_x_259:


//--------------------- .nv.global.init           --------------------------
	.section	.nv.global.init,"aw",@progbits
.nv.global.init:
	.type		$str$29,@object
	.size		$str$29,($str$30 - $str$29)
$str$29:
        /*0000*/ 	.byte	0x28, 0x61, 0x64, 0x64, 0x72, 0x65, 0x73, 0x73, 0x20, 0x26, 0x20, 0x6d, 0x61, 0x73, 0x6b, 0x29
        /*0010*/ 	.byte	0x20, 0x3d, 0x3d, 0x20, 0x30, 0x00
	.type		$str$30,@object
	.size		$str$30,($str$28 - $str$30)
$str$30:
        /*0016*/ 	.byte	0x2f, 0x74, 0x6d, 0x70, 0x2f, 0x63, 0x75, 0x74, 0x6c, 0x61, 0x73, 0x73, 0x5f, 0x73, 0x77, 0x65
        /*0026*/ 	.byte	0x65, 0x70, 0x5f, 0x73, 0x72, 0x63, 0x2f, 0x69, 0x6e, 0x63, 0x6c, 0x75, 0x64, 0x65, 0x2f, 0x63
        /*0036*/ 	.byte	0x75, 0x74, 0x65, 0x2f, 0x70, 0x6f, 0x69, 0x6e, 0x74, 0x65, 0x72, 0x5f, 0x66, 0x6c, 0x61, 0x67
        /*0046*/ 	.byte	0x67, 0x65, 0x64, 0x2e, 0x68, 0x70, 0x70, 0x00
	.type		$str$28,@object
	.size		$str$28,($str$27 - $str$28)
$str$28:
        /*004e*/ 	.byte	0x2f, 0x74, 0x6d, 0x70, 0x2f, 0x63, 0x75, 0x74, 0x6c, 0x61, 0x73, 0x73, 0x5f, 0x73, 0x77, 0x65
        /*005e*/ 	.byte	0x65, 0x70, 0x5f, 0x73, 0x72, 0x63, 0x2f, 0x69, 0x6e, 0x63, 0x6c, 0x75, 0x64, 0x65, 0x2f, 0x63
        /*006e*/ 	.byte	0x75, 0x74, 0x65, 0x2f, 0x61, 0x74, 0x6f, 0x6d, 0x2f, 0x63, 0x6f, 0x70, 0x79, 0x5f, 0x74, 0x72
        /*007e*/ 	.byte	0x61, 0x69, 0x74, 0x73, 0x5f, 0x73, 0x6d, 0x31, 0x30, 0x30, 0x2e, 0x68, 0x70, 0x70, 0x00
	.type		$str$27,@object
	.size		$str$27,(__unnamed_1 - $str$27)
$str$27:
        /*008d*/ 	.byte	0x28, 0x28, 0x75, 0x69, 0x6e, 0x74, 0x33, 0x32, 0x5f, 0x74, 0x28, 0x74, 0x68, 0x72, 0x65, 0x61
        /*009d*/ 	.byte	0x64, 0x49, 0x64, 0x78, 0x2e, 0x78, 0x29, 0x20, 0x2f, 0x20, 0x33, 0x32, 0x29, 0x20, 0x25, 0x20
        /*00ad*/ 	.byte	0x34, 0x29, 0x20, 0x3d, 0x3d, 0x20, 0x28, 0x28, 0x28, 0x74, 0x6d, 0x65, 0x6d, 0x5f, 0x61, 0x64
        /*00bd*/ 	.byte	0x64, 0x72, 0x20, 0x3e, 0x3e, 0x20, 0x31, 0x36, 0x29, 0x20, 0x2f, 0x20, 0x33, 0x32, 0x29, 0x20
        /*00cd*/ 	.byte	0x25, 0x20, 0x34, 0x29, 0x00
	.type		__unnamed_1,@object
	.size		__unnamed_1,(__unnamed_2 - __unnamed_1)
__unnamed_1:
        /*00d2*/ 	.byte	0x61, 0x75, 0x74, 0x6f, 0x20, 0x63, 0x75, 0x74, 0x65, 0x3a, 0x3a, 0x61, 0x73, 0x5f, 0x70, 0x6f
        /* <DEDUP_REMOVED lines=24> */
        /*0262*/ 	.byte	0x43, 0x3c, 0x32, 0x30, 0x34, 0x38, 0x3e, 0x3e, 0x3e, 0x3e, 0x5d, 0x00
	.type		__unnamed_2,@object
	.size		__unnamed_2,(.L_2 - __unnamed_2)
__unnamed_2:
        /* <DEDUP_REMOVED lines=40> */
        /*04ee*/ 	.byte	0x3a, 0x3a, 0x43, 0x3c, 0x30, 0x3e, 0x3e, 0x3e, 0x3e, 0x5d, 0x00
.L_2:


//--------------------- .nv.shared._ZN7cutlass13device_kernelINS_4conv6kernel13ConvUniversalINS1_16ConvProblemShapeILNS1_8OperatorE0ELi2EEENS1_10collective14CollectiveConvINS1_47MainloopSm100TmaUmmaWarpSpecializedImplicitGemmILS5_0ELi35ELi2ELi1ELi2EN4cute5tupleIJNSA_1CILi2EEENSC_ILi1EEESE_EEEEENSB_IJNSC_ILi128EEENSC_ILi64EEENSB_IJNSC_ILi32EEEEEEEEENS_10bfloat16_tESM_NSA_8TiledMMAINSA_8MMA_AtomIJNSA_26SM100_MMA_F16BF16_2x1SM_SSISM_SM_fLi128ELi64ELNSA_4UMMA5MajorE0ELSR_0ELNSQ_7ScaleInE0ELSS_0EEEEEENSA_6LayoutINSB_IJSE_SE_SE_EEENSB_IJNSC_ILi0EEESX_SX_EEEEENSB_IJNSA_10UnderscoreES10_S10_EEEEENS7_6detail27Sm100ImplicitGemmTileTraitsINSA_25SM100_TMA_2SM_LOAD_IM2COLENSA_14ComposedLayoutINSA_7SwizzleILi2ELi4ELi3EEENSA_18smem_ptr_flag_bitsILi16EEENSV_INSB_IJNSC_ILi8EEESJ_EEENSB_IJSJ_SE_EEEEEEEvEENS14_INSA_18SM100_TMA_2SM_LOADES1F_vEEEENS_8epilogue10collective18CollectiveEpilogueINS1K_23Sm100TmaWarpSpecializedILi3ELi2ELi16ELb1ELb0EEEJNSB_IJSI_SI_SK_EEENSB_IJNSV_ISI_SE_EENSV_INSB_IJNSC_ILi16EEESD_EEENSB_IJSE_SJ_EEEEEEEESM_NSB_IJNSB_IJlllEEESE_SX_EEESM_S1X_NS1K_6fusion15FusionCallbacksIS1O_NS1Y_17LinearCombinationISM_fSM_fLNS_15FloatRoundStyleE2EEES1P_S1V_JEEENSA_5SM1004TMEM4LOAD26SM100_TMEM_LOAD_32dp32b16xENSA_20SM90_TMA_LOAD_IM2COLENS16_INS17_ILi1ELi4ELi3EEES1A_NSV_INSB_IJS1B_S1R_EEENSB_IJS1R_SE_EEEEEEENSA_39AutoVectorizingCopyWithAssumedAlignmentILi128EEENSA_21SM90_TMA_STORE_IM2COLES2D_S2F_S2F_EEEvvEEEEvNT_6ParamsE --------------------------
	.section	.nv.shared._ZN7cutlass13device_kernelINS_4conv6kernel13ConvUniversalINS1_16ConvProblemShapeILNS1_8OperatorE0ELi2EEENS1_10collective14CollectiveConvINS1_47MainloopSm100TmaUmmaWarpSpecializedImplicitGemmILS5_0ELi35ELi2ELi1ELi2EN4cute5tupleIJNSA_1CILi2EEENSC_ILi1EEESE_EEEEENSB_IJNSC_ILi128EEENSC_ILi64EEENSB_IJNSC_ILi32EEEEEEEEENS_10bfloat16_tESM_NSA_8TiledMMAINSA_8MMA_AtomIJNSA_26SM100_MMA_F16BF16_2x1SM_SSISM_SM_fLi128ELi64ELNSA_4UMMA5MajorE0ELSR_0ELNSQ_7ScaleInE0ELSS_0EEEEEENSA_6LayoutINSB_IJSE_SE_SE_EEENSB_IJNSC_ILi0EEESX_SX_EEEEENSB_IJNSA_10UnderscoreES10_S10_EEEEENS7_6detail27Sm100ImplicitGemmTileTraitsINSA_25SM100_TMA_2SM_LOAD_IM2COLENSA_14ComposedLayoutINSA_7SwizzleILi2ELi4ELi3EEENSA_18smem_ptr_flag_bitsILi16EEENSV_INSB_IJNSC_ILi8EEESJ_EEENSB_IJSJ_SE_EEEEEEEvEENS14_INSA_18SM100_TMA_2SM_LOADES1F_vEEEENS_8epilogue10collective18CollectiveEpilogueINS1K_23Sm100TmaWarpSpecializedILi3ELi2ELi16ELb1ELb0EEEJNSB_IJSI_SI_SK_EEENSB_IJNSV_ISI_SE_EENSV_INSB_IJNSC_ILi16EEESD_EEENSB_IJSE_SJ_EEEEEEEESM_NSB_IJNSB_IJlllEEESE_SX_EEESM_S1X_NS1K_6fusion15FusionCallbacksIS1O_NS1Y_17LinearCombinationISM_fSM_fLNS_15FloatRoundStyleE2EEES1P_S1V_JEEENSA_5SM1004TMEM4LOAD26SM100_TMEM_LOAD_32dp32b16xENSA_20SM90_TMA_LOAD_IM2COLENS16_INS17_ILi1ELi4ELi3EEES1A_NSV_INSB_IJS1B_S1R_EEENSB_IJS1R_SE_EEEEEEENSA_39AutoVectorizingCopyWithAssumedAlignmentILi128EEENSA_21SM90_TMA_STORE_IM2COLES2D_S2F_S2F_EEEvvEEEEvNT_6ParamsE,"aw",@nobits
	.sectionflags	@""
	.align	16
	.zero		1024


//--------------------- .nv.shared.reserved.0     --------------------------
	.section	.nv.shared.reserved.0,"aw",@nobits
	.weak		__nv_reservedSMEM_offset_0_alias
	.size		__nv_reservedSMEM_offset_0_alias, 0, 64
	.other		__nv_reservedSMEM_offset_0_alias,@"STO_CUDA_RESERVED_SHARED STV_DEFAULT"
__nv_reservedSMEM_offset_0_alias:
	.zero		0
.nv.shared.reserved.0:
	.zero		64
	.weak		__nv_reservedSMEM_tcgen05_partition
	.type		__nv_reservedSMEM_tcgen05_partition,@object
	.size		__nv_reservedSMEM_tcgen05_partition,(.L_0 - __nv_reservedSMEM_tcgen05_partition)
__nv_reservedSMEM_tcgen05_partition:
	.zero		32
.L_0:


//--------------------- .nv.global                --------------------------
	.section	.nv.global,"aw",@nobits
.nv.global:
	.type		_ZN39_INTERNAL_5ed987cd_4_k_cu_1a95e228_28654cute1_E,@object
	.size		_ZN39_INTERNAL_5ed987cd_4_k_cu_1a95e228_28654cute1_E,(_ZN39_INTERNAL_5ed987cd_4_k_cu_1a95e228_28654cuda3std3__45__cpo6cbeginE - _ZN39_INTERNAL_5ed987cd_4_k_cu_1a95e228_28654cute1_E)
_ZN39_INTERNAL_5ed987cd_4_k_cu_1a95e228_28654cute1_E:
	.zero		1
	.type		_ZN39_INTERNAL_5ed987cd_4_k_cu_1a95e228_28654cuda3std3__45__cpo6cbeginE,@object
	.size		_ZN39_INTERNAL_5ed987cd_4_k_cu_1a95e228_28654cuda3std3__45__cpo6cbeginE,(_ZN39_INTERNAL_5ed987cd_4_k_cu_1a95e228_28654cuda3std3__48in_placeE - _ZN39_INTERNAL_5ed987cd_4_k_cu_1a95e228_28654cuda3std3__45__cpo6cbeginE)
_ZN39_INTERNAL_5ed987cd_4_k_cu_1a95e228_28654cuda3std3__45__cpo6cbeginE:
	.zero		1
	.type		_ZN39_INTERNAL_5ed987cd_4_k_cu_1a95e228_28654cuda3std3__48in_placeE,@object
	.size		_ZN39_INTERNAL_5ed987cd_4_k_cu_1a95e228_28654cuda3std3__48in_placeE,(_ZN39_INTERNAL_5ed987cd_4_k_cu_1a95e228_28654cuda3std6ranges3__45__cpo9iter_moveE - _ZN39_INTERNAL_5ed987cd_4_k_cu_1a95e228_28654cuda3std3__48in_placeE)
_ZN39_INTERNAL_5ed987cd_4_k_cu_1a95e228_28654cuda3std3__48in_placeE:
	.zero		1
	.type		_ZN39_INTERNAL_5ed987cd_4_k_cu_1a95e228_28654cuda3std6ranges3__45__cpo9iter_moveE,@object
	.size		_ZN39_INTERNAL_5ed987cd_4_k_cu_1a95e228_28654cuda3std6ranges3__45__cpo9iter_moveE,(_ZN39_INTERNAL_5ed987cd_4_k_cu_1a95e228_28654cuda3std3__45__cpo5beginE - _ZN39_INTERNAL_5ed987cd_4_k_cu_1a95e228_28654cuda3std6ranges3__45__cpo9iter_moveE)
_ZN39_INTERNAL_5ed987cd_4_k_cu_1a95e228_28654cuda3std6ranges3__45__cpo9iter_moveE:
	.zero		1
	.type		_ZN39_INTERNAL_5ed987cd_4_k_cu_1a95e228_28654cuda3std3__45__cpo5beginE,@object
	.size		_ZN39_INTERNAL_5ed987cd_4_k_cu_1a95e228_28654cuda3std3__45__cpo5beginE,(_ZN39_INTERNAL_5ed987cd_4_k_cu_1a95e228_28654cuda3std3__441_GLOBAL__N__5ed987cd_4_k_cu_1a95e228_28656ignoreE - _ZN39_INTERNAL_5ed987cd_4_k_cu_1a95e228_28654cuda3std3__45__cpo5beginE)
_ZN39_INTERNAL_5ed987cd_4_k_cu_1a95e228_28654cuda3std3__45__cpo5beginE:
	.zero		1
	.type		_ZN39_INTERNAL_5ed987cd_4_k_cu_1a95e228_28654cuda3std3__441_GLOBAL__N__5ed987cd_4_k_cu_1a95e228_28656ignoreE,@object
	.size		_ZN39_INTERNAL_5ed987cd_4_k_cu_1a95e228_28654cuda3std3__441_GLOBAL__N__5ed987cd_4_k_cu_1a95e228_28656ignoreE,(_ZN39_INTERNAL_5ed987cd_4_k_cu_1a95e228_28654cute7productE - _ZN39_INTERNAL_5ed987cd_4_k_cu_1a95e228_28654cuda3std3__441_GLOBAL__N__5ed987cd_4_k_cu_1a95e228_28656ignoreE)
_ZN39_INTERNAL_5ed987cd_4_k_cu_1a95e228_28654cuda3std3__441_GLOBAL__N__5ed987cd_4_k_cu_1a95e228_28656ignoreE:
	.zero		1
	.type		_ZN39_INTERNAL_5ed987cd_4_k_cu_1a95e228_28654cute7productE,@object
	.size		_ZN39_INTERNAL_5ed987cd_4_k_cu_1a95e228_28654cute7productE,(_ZN39_INTERNAL_5ed987cd_4_k_cu_1a95e228_28654cuda3std3__45__cpo3endE - _ZN39_INTERNAL_5ed987cd_4_k_cu_1a95e228_28654cute7productE)
_ZN39_INTERNAL_5ed987cd_4_k_cu_1a95e228_28654cute7productE:
	.zero		1
	.type		_ZN39_INTERNAL_5ed987cd_4_k_cu_1a95e228_28654cuda3std3__45__cpo3endE,@object
	.size		_ZN39_INTERNAL_5ed987cd_4_k_cu_1a95e228_28654cuda3std3__45__cpo3endE,(_ZN39_INTERNAL_5ed987cd_4_k_cu_1a95e228_28654cuda3std3__419piecewise_constructE - _ZN39_INTERNAL_5ed987cd_4_k_cu_1a95e228_28654cuda3std3__45__cpo3endE)
_ZN39_INTERNAL_5ed987cd_4_k_cu_1a95e228_28654cuda3std3__45__cpo3endE:
	.zero		1
	.type		_ZN39_INTERNAL_5ed987cd_4_k_cu_1a95e228_28654cuda3std3__419piecewise_constructE,@object
	.size		_ZN39_INTERNAL_5ed987cd_4_k_cu_1a95e228_28654cuda3std3__419piecewise_constructE,(_ZN39_INTERNAL_5ed987cd_4_k_cu_1a95e228_28654cuda3std3__45__cpo4cendE - _ZN39_INTERNAL_5ed987cd_4_k_cu_1a95e228_28654cuda3std3__419piecewise_constructE)
_ZN39_INTERNAL_5ed987cd_4_k_cu_1a95e228_28654cuda3std3__419piecewise_constructE:
	.zero		1
	.type		_ZN39_INTERNAL_5ed987cd_4_k_cu_1a95e228_28654cuda3std3__45__cpo4cendE,@object
	.size		_ZN39_INTERNAL_5ed987cd_4_k_cu_1a95e228_28654cuda3std3__45__cpo4cendE,(_ZN39_INTERNAL_5ed987cd_4_k_cu_1a95e228_28654cuda3std6ranges3__45__cpo4swapE - _ZN39_INTERNAL_5ed987cd_4_k_cu_1a95e228_28654cuda3std3__45__cpo4cendE)
_ZN39_INTERNAL_5ed987cd_4_k_cu_1a95e228_28654cuda3std3__45__cpo4cendE:
	.zero		1
	.type		_ZN39_INTERNAL_5ed987cd_4_k_cu_1a95e228_28654cuda3std6ranges3__45__cpo4swapE,@object
	.size		_ZN39_INTERNAL_5ed987cd_4_k_cu_1a95e228_28654cuda3std6ranges3__45__cpo4swapE,(.L_10 - _ZN39_INTERNAL_5ed987cd_4_k_cu_1a95e228_28654cuda3std6ranges3__45__cpo4swapE)
_ZN39_INTERNAL_5ed987cd_4_k_cu_1a95e228_28654cuda3std6ranges3__45__cpo4swapE:
	.zero		1
.L_10:


//--------------------- .nv.constant0._ZN7cutlass13device_kernelINS_4conv6kernel13ConvUniversalINS1_16ConvProblemShapeILNS1_8OperatorE0ELi2EEENS1_10collective14CollectiveConvINS1_47MainloopSm100TmaUmmaWarpSpecializedImplicitGemmILS5_0ELi35ELi2ELi1ELi2EN4cute5tupleIJNSA_1CILi2EEENSC_ILi1EEESE_EEEEENSB_IJNSC_ILi128EEENSC_ILi64EEENSB_IJNSC_ILi32EEEEEEEEENS_10bfloat16_tESM_NSA_8TiledMMAINSA_8MMA_AtomIJNSA_26SM100_MMA_F16BF16_2x1SM_SSISM_SM_fLi128ELi64ELNSA_4UMMA5MajorE0ELSR_0ELNSQ_7ScaleInE0ELSS_0EEEEEENSA_6LayoutINSB_IJSE_SE_SE_EEENSB_IJNSC_ILi0EEESX_SX_EEEEENSB_IJNSA_10UnderscoreES10_S10_EEEEENS7_6detail27Sm100ImplicitGemmTileTraitsINSA_25SM100_TMA_2SM_LOAD_IM2COLENSA_14ComposedLayoutINSA_7SwizzleILi2ELi4ELi3EEENSA_18smem_ptr_flag_bitsILi16EEENSV_INSB_IJNSC_ILi8EEESJ_EEENSB_IJSJ_SE_EEEEEEEvEENS14_INSA_18SM100_TMA_2SM_LOADES1F_vEEEENS_8epilogue10collective18CollectiveEpilogueINS1K_23Sm100TmaWarpSpecializedILi3ELi2ELi16ELb1ELb0EEEJNSB_IJSI_SI_SK_EEENSB_IJNSV_ISI_SE_EENSV_INSB_IJNSC_ILi16EEESD_EEENSB_IJSE_SJ_EEEEEEEESM_NSB_IJNSB_IJlllEEESE_SX_EEESM_S1X_NS1K_6fusion15FusionCallbacksIS1O_NS1Y_17LinearCombinationISM_fSM_fLNS_15FloatRoundStyleE2EEES1P_S1V_JEEENSA_5SM1004TMEM4LOAD26SM100_TMEM_LOAD_32dp32b16xENSA_20SM90_TMA_LOAD_IM2COLENS16_INS17_ILi1ELi4ELi3EEES1A_NSV_INSB_IJS1B_S1R_EEENSB_IJS1R_SE_EEEEEEENSA_39AutoVectorizingCopyWithAssumedAlignmentILi128EEENSA_21SM90_TMA_STORE_IM2COLES2D_S2F_S2F_EEEvvEEEEvNT_6ParamsE --------------------------
	.section	.nv.constant0._ZN7cutlass13device_kernelINS_4conv6kernel13ConvUniversalINS1_16ConvProblemShapeILNS1_8OperatorE0ELi2EEENS1_10collective14CollectiveConvINS1_47MainloopSm100TmaUmmaWarpSpecializedImplicitGemmILS5_0ELi35ELi2ELi1ELi2EN4cute5tupleIJNSA_1CILi2EEENSC_ILi1EEESE_EEEEENSB_IJNSC_ILi128EEENSC_ILi64EEENSB_IJNSC_ILi32EEEEEEEEENS_10bfloat16_tESM_NSA_8TiledMMAINSA_8MMA_AtomIJNSA_26SM100_MMA_F16BF16_2x1SM_SSISM_SM_fLi128ELi64ELNSA_4UMMA5MajorE0ELSR_0ELNSQ_7ScaleInE0ELSS_0EEEEEENSA_6LayoutINSB_IJSE_SE_SE_EEENSB_IJNSC_ILi0EEESX_SX_EEEEENSB_IJNSA_10UnderscoreES10_S10_EEEEENS7_6detail27Sm100ImplicitGemmTileTraitsINSA_25SM100_TMA_2SM_LOAD_IM2COLENSA_14ComposedLayoutINSA_7SwizzleILi2ELi4ELi3EEENSA_18smem_ptr_flag_bitsILi16EEENSV_INSB_IJNSC_ILi8EEESJ_EEENSB_IJSJ_SE_EEEEEEEvEENS14_INSA_18SM100_TMA_2SM_LOADES1F_vEEEENS_8epilogue10collective18CollectiveEpilogueINS1K_23Sm100TmaWarpSpecializedILi3ELi2ELi16ELb1ELb0EEEJNSB_IJSI_SI_SK_EEENSB_IJNSV_ISI_SE_EENSV_INSB_IJNSC_ILi16EEESD_EEENSB_IJSE_SJ_EEEEEEEESM_NSB_IJNSB_IJlllEEESE_SX_EEESM_S1X_NS1K_6fusion15FusionCallbacksIS1O_NS1Y_17LinearCombinationISM_fSM_fLNS_15FloatRoundStyleE2EEES1P_S1V_JEEENSA_5SM1004TMEM4LOAD26SM100_TMEM_LOAD_32dp32b16xENSA_20SM90_TMA_LOAD_IM2COLENS16_INS17_ILi1ELi4ELi3EEES1A_NSV_INSB_IJS1B_S1R_EEENSB_IJS1R_SE_EEEEEEENSA_39AutoVectorizingCopyWithAssumedAlignmentILi128EEENSA_21SM90_TMA_STORE_IM2COLES2D_S2F_S2F_EEEvvEEEEvNT_6ParamsE,"a",@progbits
	.sectionflags	@""
	.align	4
.nv.constant0._ZN7cutlass13device_kernelINS_4conv6kernel13ConvUniversalINS1_16ConvProblemShapeILNS1_8OperatorE0ELi2EEENS1_10collective14CollectiveConvINS1_47MainloopSm100TmaUmmaWarpSpecializedImplicitGemmILS5_0ELi35ELi2ELi1ELi2EN4cute5tupleIJNSA_1CILi2EEENSC_ILi1EEESE_EEEEENSB_IJNSC_ILi128EEENSC_ILi64EEENSB_IJNSC_ILi32EEEEEEEEENS_10bfloat16_tESM_NSA_8TiledMMAINSA_8MMA_AtomIJNSA_26SM100_MMA_F16BF16_2x1SM_SSISM_SM_fLi128ELi64ELNSA_4UMMA5MajorE0ELSR_0ELNSQ_7ScaleInE0ELSS_0EEEEEENSA_6LayoutINSB_IJSE_SE_SE_EEENSB_IJNSC_ILi0EEESX_SX_EEEEENSB_IJNSA_10UnderscoreES10_S10_EEEEENS7_6detail27Sm100ImplicitGemmTileTraitsINSA_25SM100_TMA_2SM_LOAD_IM2COLENSA_14ComposedLayoutINSA_7SwizzleILi2ELi4ELi3EEENSA_18smem_ptr_flag_bitsILi16EEENSV_INSB_IJNSC_ILi8EEESJ_EEENSB_IJSJ_SE_EEEEEEEvEENS14_INSA_18SM100_TMA_2SM_LOADES1F_vEEEENS_8epilogue10collective18CollectiveEpilogueINS1K_23Sm100TmaWarpSpecializedILi3ELi2ELi16ELb1ELb0EEEJNSB_IJSI_SI_SK_EEENSB_IJNSV_ISI_SE_EENSV_INSB_IJNSC_ILi16EEESD_EEENSB_IJSE_SJ_EEEEEEEESM_NSB_IJNSB_IJlllEEESE_SX_EEESM_S1X_NS1K_6fusion15FusionCallbacksIS1O_NS1Y_17LinearCombinationISM_fSM_fLNS_15FloatRoundStyleE2EEES1P_S1V_JEEENSA_5SM1004TMEM4LOAD26SM100_TMEM_LOAD_32dp32b16xENSA_20SM90_TMA_LOAD_IM2COLENS16_INS17_ILi1ELi4ELi3EEES1A_NSV_INSB_IJS1B_S1R_EEENSB_IJS1R_SE_EEEEEEENSA_39AutoVectorizingCopyWithAssumedAlignmentILi128EEENSA_21SM90_TMA_STORE_IM2COLES2D_S2F_S2F_EEEvvEEEEvNT_6ParamsE:
	.zero		2944


//--------------------- SYMBOLS --------------------------

	.type		.nv.reservedSmem.offset0,@object
	.size		.nv.reservedSmem.offset0,0x4
	.type		.nv.reservedSmem.cap,@object
	.size		.nv.reservedSmem.cap,0x4
	.type		__assertfail,@function
